// auto-generated by cutlass_sweep.gemm — config: {"arch": "sm_90", "cluster_m": 1, "cluster_n": 1, "dtype": "int8", "dtype_b": "int8", "layout": "nt", "stages": 7, "tile_k": 128, "tile_m": 256, "tile_n": 64}
#include "cutlass/cutlass.h"
#include "cutlass/gemm/collective/collective_builder.hpp"
#include "cutlass/gemm/device/gemm_universal_adapter.h"
#include "cutlass/gemm/kernel/gemm_universal.hpp"
#include "cutlass/epilogue/collective/collective_builder.hpp"

using ElemA = int8_t;
using ElemB = int8_t;
using ElemCD = int8_t;
using Acc  = int32_t;
using TileShape    = cute::Shape<cute::_256, cute::_64, cute::_128>;
using ClusterShape = cute::Shape<cute::_1, cute::_1, cute::_1>;

using CollectiveEpilogue = typename cutlass::epilogue::collective::CollectiveBuilder<
    cutlass::arch::Sm90, cutlass::arch::OpClassTensorOp,
    TileShape, ClusterShape,
    cutlass::epilogue::collective::EpilogueTileAuto,
    Acc, Acc,
    ElemCD, cutlass::layout::RowMajor, 128 / cutlass::sizeof_bits<ElemCD>::value,
    ElemCD, cutlass::layout::RowMajor, 128 / cutlass::sizeof_bits<ElemCD>::value,
    cutlass::epilogue::collective::EpilogueScheduleAuto
  >::CollectiveOp;

using CollectiveMainloop = typename cutlass::gemm::collective::CollectiveBuilder<
    cutlass::arch::Sm90, cutlass::arch::OpClassTensorOp,
    ElemA, cutlass::layout::RowMajor, 128 / cutlass::sizeof_bits<ElemA>::value,
    ElemB, cutlass::layout::ColumnMajor, 128 / cutlass::sizeof_bits<ElemB>::value,
    Acc,
    TileShape, ClusterShape,
    cutlass::gemm::collective::StageCount<7>,
    cutlass::gemm::collective::KernelScheduleAuto
  >::CollectiveOp;

using GemmKernel = cutlass::gemm::kernel::GemmUniversal<
    cute::Shape<int,int,int,int>,
    CollectiveMainloop,
    CollectiveEpilogue
>;
using Gemm = cutlass::gemm::device::GemmUniversalAdapter<GemmKernel>;

// Force the device kernel symbol into the cubin without needing a host main.
auto* _anchor = &cutlass::device_kernel<GemmKernel>;


// ===== COMPILED SASS (sm_90a) =====

	.target	sm_90a

	.elftype	@"ET_EXEC"


//--------------------- .note.nv.tkinfo           --------------------------
	.section	.note.nv.tkinfo,"",@"SHT_NOTE"
	.sectionflags	@"SHF_NOTE_NV_TKINFO"
	.tkinfo
        /*0018*/ 	.word	0x00000002
        /*0030*/ 	.string	""
        /*0030*/ 	.string	"ptxas"
        /*0030*/ 	.string	"Cuda compilation tools, release 13.0, V13.0.88"
        /*0030*/ 	.string	"Build cuda_13.0.r13.0/compiler.36424714_0"
        /*0030*/ 	.string	"-arch sm_90a -m 64 "



//--------------------- .note.nv.cuinfo           --------------------------
	.section	.note.nv.cuinfo,"",@"SHT_NOTE"
	.sectionflags	@"SHF_NOTE_NV_CUINFO"
        /*0018*/ 	.short	0x0002
        /*001a*/ 	.short	0x005a
        /*001c*/ 	.short	0x0082
	.zero		2


//--------------------- .nv.info                  --------------------------
	.section	.nv.info,"",@"SHT_CUDA_INFO"
	.align	4


	//----- nvinfo : EIATTR_REGCOUNT
	.align		4
        /*0000*/ 	.byte	0x04, 0x2f
        /*0002*/ 	.short	(.L_15 - .L_14)
	.align		4
.L_14:
        /*0004*/ 	.word	index@(_ZN7cutlass13device_kernelINS_4gemm6kernel13GemmUniversalIN4cute5tupleIJiiiiEEENS1_10collective13CollectiveMmaINS1_34MainloopSm90TmaGmmaWarpSpecializedILi7ENS5_IJNS4_1CILi1EEESB_SB_EEENS1_35KernelTmaWarpSpecializedCooperativeEEENS5_IJNSA_ILi256EEENSA_ILi64EEENSA_ILi128EEEEEEaNS5_IJlSB_lEEEaSJ_NS4_8TiledMMAINS4_8MMA_AtomIJNS4_4SM904GMMA26MMA_64x64x32_S32S8S8_SS_TNEEEENS4_6LayoutINS5_IJNSA_ILi2EEESB_SB_EEENS5_IJSB_NSA_ILi0EEEST_EEEEENS5_IJNS4_10UnderscoreESW_SW_EEEEENS4_13SM90_TMA_LOADENS4_14ComposedLayoutINS4_7SwizzleILi3ELi4ELi3EEENS4_18smem_ptr_flag_bitsILi8EEENSQ_INS5_IJNSA_ILi8EEESH_EEENS5_IJSH_SB_EEEEEEEvNS4_8identityESZ_S19_vS1A_EENS_8epilogue10collective6detail29Sm90TmaWarpSpecializedAdapterINS1D_15DefaultEpilogueIaSJ_SJ_NS1C_6thread17LinearCombinationIaLi1EiiLNS1H_9ScaleType4KindE0ELNS_15FloatRoundStyleE2EaEENS1_15EpilogueDefaultEEEEEvvEEEEvNT_6ParamsE)
        /*0008*/ 	.word	0x000000a8


	//----- nvinfo : EIATTR_FRAME_SIZE
	.align		4
.L_15:
        /*000c*/ 	.byte	0x04, 0x11
        /*000e*/ 	.short	(.L_17 - .L_16)
	.align		4
.L_16:
        /*0010*/ 	.word	index@(_ZN7cutlass13device_kernelINS_4gemm6kernel13GemmUniversalIN4cute5tupleIJiiiiEEENS1_10collective13CollectiveMmaINS1_34MainloopSm90TmaGmmaWarpSpecializedILi7ENS5_IJNS4_1CILi1EEESB_SB_EEENS1_35KernelTmaWarpSpecializedCooperativeEEENS5_IJNSA_ILi256EEENSA_ILi64EEENSA_ILi128EEEEEEaNS5_IJlSB_lEEEaSJ_NS4_8TiledMMAINS4_8MMA_AtomIJNS4_4SM904GMMA26MMA_64x64x32_S32S8S8_SS_TNEEEENS4_6LayoutINS5_IJNSA_ILi2EEESB_SB_EEENS5_IJSB_NSA_ILi0EEEST_EEEEENS5_IJNS4_10UnderscoreESW_SW_EEEEENS4_13SM90_TMA_LOADENS4_14ComposedLayoutINS4_7SwizzleILi3ELi4ELi3EEENS4_18smem_ptr_flag_bitsILi8EEENSQ_INS5_IJNSA_ILi8EEESH_EEENS5_IJSH_SB_EEEEEEEvNS4_8identityESZ_S19_vS1A_EENS_8epilogue10collective6detail29Sm90TmaWarpSpecializedAdapterINS1D_15DefaultEpilogueIaSJ_SJ_NS1C_6thread17LinearCombinationIaLi1EiiLNS1H_9ScaleType4KindE0ELNS_15FloatRoundStyleE2EaEENS1_15EpilogueDefaultEEEEEvvEEEEvNT_6ParamsE)
        /*0014*/ 	.word	0x00000000


	//----- nvinfo : EIATTR_MIN_STACK_SIZE
	.align		4
.L_17:
        /*0018*/ 	.byte	0x04, 0x12
        /*001a*/ 	.short	(.L_19 - .L_18)
	.align		4
.L_18:
        /*001c*/ 	.word	index@(_ZN7cutlass13device_kernelINS_4gemm6kernel13GemmUniversalIN4cute5tupleIJiiiiEEENS1_10collective13CollectiveMmaINS1_34MainloopSm90TmaGmmaWarpSpecializedILi7ENS5_IJNS4_1CILi1EEESB_SB_EEENS1_35KernelTmaWarpSpecializedCooperativeEEENS5_IJNSA_ILi256EEENSA_ILi64EEENSA_ILi128EEEEEEaNS5_IJlSB_lEEEaSJ_NS4_8TiledMMAINS4_8MMA_AtomIJNS4_4SM904GMMA26MMA_64x64x32_S32S8S8_SS_TNEEEENS4_6LayoutINS5_IJNSA_ILi2EEESB_SB_EEENS5_IJSB_NSA_ILi0EEEST_EEEEENS5_IJNS4_10UnderscoreESW_SW_EEEEENS4_13SM90_TMA_LOADENS4_14ComposedLayoutINS4_7SwizzleILi3ELi4ELi3EEENS4_18smem_ptr_flag_bitsILi8EEENSQ_INS5_IJNSA_ILi8EEESH_EEENS5_IJSH_SB_EEEEEEEvNS4_8identityESZ_S19_vS1A_EENS_8epilogue10collective6detail29Sm90TmaWarpSpecializedAdapterINS1D_15DefaultEpilogueIaSJ_SJ_NS1C_6thread17LinearCombinationIaLi1EiiLNS1H_9ScaleType4KindE0ELNS_15FloatRoundStyleE2EaEENS1_15EpilogueDefaultEEEEEvvEEEEvNT_6ParamsE)
        /*0020*/ 	.word	0x00000000
.L_19:


//--------------------- .nv.compat                --------------------------
	.section	.nv.compat,"",@"SHT_CUDA_COMPAT_INFO"
	.align	4
        /*0000*/ 	.byte	0x02, 0x09, 0x01, 0x00, 0x02, 0x02, 0x04, 0x00, 0x02, 0x05, 0x05, 0x00, 0x03, 0x07, 0x01, 0x01
        /*0010*/ 	.byte	0x02, 0x03, 0x01, 0x00, 0x02, 0x06, 0x01, 0x00, 0x04, 0x0b, 0x08, 0x00, 0x00, 0x00, 0x00, 0x00
        /*0020*/ 	.byte	0x00, 0x00, 0x00, 0x00


//--------------------- .nv.info._ZN7cutlass13device_kernelINS_4gemm6kernel13GemmUniversalIN4cute5tupleIJiiiiEEENS1_10collective13CollectiveMmaINS1_34MainloopSm90TmaGmmaWarpSpecializedILi7ENS5_IJNS4_1CILi1EEESB_SB_EEENS1_35KernelTmaWarpSpecializedCooperativeEEENS5_IJNSA_ILi256EEENSA_ILi64EEENSA_ILi128EEEEEEaNS5_IJlSB_lEEEaSJ_NS4_8TiledMMAINS4_8MMA_AtomIJNS4_4SM904GMMA26MMA_64x64x32_S32S8S8_SS_TNEEEENS4_6LayoutINS5_IJNSA_ILi2EEESB_SB_EEENS5_IJSB_NSA_ILi0EEEST_EEEEENS5_IJNS4_10UnderscoreESW_SW_EEEEENS4_13SM90_TMA_LOADENS4_14ComposedLayoutINS4_7SwizzleILi3ELi4ELi3EEENS4_18smem_ptr_flag_bitsILi8EEENSQ_INS5_IJNSA_ILi8EEESH_EEENS5_IJSH_SB_EEEEEEEvNS4_8identityESZ_S19_vS1A_EENS_8epilogue10collective6detail29Sm90TmaWarpSpecializedAdapterINS1D_15DefaultEpilogueIaSJ_SJ_NS1C_6thread17LinearCombinationIaLi1EiiLNS1H_9ScaleType4KindE0ELNS_15FloatRoundStyleE2EaEENS1_15EpilogueDefaultEEEEEvvEEEEvNT_6ParamsE --------------------------
	.section	.nv.info._ZN7cutlass13device_kernelINS_4gemm6kernel13GemmUniversalIN4cute5tupleIJiiiiEEENS1_10collective13CollectiveMmaINS1_34MainloopSm90TmaGmmaWarpSpecializedILi7ENS5_IJNS4_1CILi1EEESB_SB_EEENS1_35KernelTmaWarpSpecializedCooperativeEEENS5_IJNSA_ILi256EEENSA_ILi64EEENSA_ILi128EEEEEEaNS5_IJlSB_lEEEaSJ_NS4_8TiledMMAINS4_8MMA_AtomIJNS4_4SM904GMMA26MMA_64x64x32_S32S8S8_SS_TNEEEENS4_6LayoutINS5_IJNSA_ILi2EEESB_SB_EEENS5_IJSB_NSA_ILi0EEEST_EEEEENS5_IJNS4_10UnderscoreESW_SW_EEEEENS4_13SM90_TMA_LOADENS4_14ComposedLayoutINS4_7SwizzleILi3ELi4ELi3EEENS4_18smem_ptr_flag_bitsILi8EEENSQ_INS5_IJNSA_ILi8EEESH_EEENS5_IJSH_SB_EEEEEEEvNS4_8identityESZ_S19_vS1A_EENS_8epilogue10collective6detail29Sm90TmaWarpSpecializedAdapterINS1D_15DefaultEpilogueIaSJ_SJ_NS1C_6thread17LinearCombinationIaLi1EiiLNS1H_9ScaleType4KindE0ELNS_15FloatRoundStyleE2EaEENS1_15EpilogueDefaultEEEEEvvEEEEvNT_6ParamsE,"",@"SHT_CUDA_INFO"
	.sectionflags	@""
	.align	4


	//----- nvinfo : EIATTR_CUDA_API_VERSION
	.align		4
        /*0000*/ 	.byte	0x04, 0x37
        /*0002*/ 	.short	(.L_21 - .L_20)
.L_20:
        /*0004*/ 	.word	0x00000082


	//----- nvinfo : EIATTR_KPARAM_INFO
	.align		4
.L_21:
        /*0008*/ 	.byte	0x04, 0x17
        /*000a*/ 	.short	(.L_23 - .L_22)
.L_22:
        /*000c*/ 	.word	0x00000000
        /*0010*/ 	.short	0x0000
        /*0012*/ 	.short	0x0070
        /*0014*/ 	.byte	0x00, 0xf0, 0x01, 0x10


	//----- nvinfo : EIATTR_SPARSE_MMA_MASK
	.align		4
.L_23:
        /*0018*/ 	.byte	0x03, 0x50
        /*001a*/ 	.short	0x0000


	//----- nvinfo : EIATTR_MAXREG_COUNT
	.align		4
        /*001c*/ 	.byte	0x03, 0x1b
        /*001e*/ 	.short	0x00a8


	//----- nvinfo : EIATTR_NUM_BARRIERS
	.align		4
        /*0020*/ 	.byte	0x02, 0x4c
        /*0022*/ 	.byte	0x01
	.zero		1


	//----- nvinfo : EIATTR_EXTERNS
	.align		4
        /*0024*/ 	.byte	0x04, 0x0f
        /*0026*/ 	.short	(.L_25 - .L_24)


	//   ....[0]....
	.align		4
.L_24:
        /*0028*/ 	.word	index@(__assertfail)


	//----- nvinfo : EIATTR_MERCURY_ISA_VERSION
	.align		4
.L_25:
        /*002c*/ 	.byte	0x03, 0x5f
        /*002e*/ 	.short	0x0101


	//----- nvinfo : EIATTR_INT_WARP_WIDE_INSTR_OFFSETS
	.align		4
        /*0030*/ 	.byte	0x04, 0x31
        /*0032*/ 	.short	(.L_27 - .L_26)


	//   ....[0]....
.L_26:
        /*0034*/ 	.word	0x00000410


	//   ....[1]....
        /*0038*/ 	.word	0x00000440


	//   ....[2]....
        /*003c*/ 	.word	0x00000520


	//----- nvinfo : EIATTR_COOP_GROUP_MASK_REGIDS
	.align		4
.L_27:
        /*0040*/ 	.byte	0x04, 0x29
        /*0042*/ 	.short	(.L_29 - .L_28)


	//   ....[0]....
.L_28:
        /*0044*/ 	.word	0xffffffff


	//   ....[1]....
        /*0048*/ 	.word	0xffffffff


	//   ....[2]....
        /*004c*/ 	.word	0xffffffff


	//   ....[3]....
        /*0050*/ 	.word	0xffffffff


	//   ....[4]....
        /*0054*/ 	.word	0xffffffff


	//----- nvinfo : EIATTR_COOP_GROUP_INSTR_OFFSETS
	.align		4
.L_29:
        /*0058*/ 	.byte	0x04, 0x28
        /*005a*/ 	.short	(.L_31 - .L_30)


	//   ....[0]....
.L_30:
        /*005c*/ 	.word	0x00000060


	//   ....[1]....
        /*0060*/ 	.word	0x00000070


	//   ....[2]....
        /*0064*/ 	.word	0x00000130


	//   ....[3]....
        /*0068*/ 	.word	0x00000320


	//   ....[4]....
        /*006c*/ 	.word	0x00000fc0


	//----- nvinfo : EIATTR_REG_RECONFIG
	.align		4
.L_31:
        /*0070*/ 	.byte	0x01, 0x54
	.zero		2


	//----- nvinfo : EIATTR_SYSCALL_OFFSETS
	.align		4
        /*0074*/ 	.byte	0x04, 0x46
        /*0076*/ 	.short	(.L_33 - .L_32)


	//   ....[0]....
.L_32:
        /*0078*/ 	.word	0x00001190


	//----- nvinfo : EIATTR_MBARRIER_INSTR_OFFSETS
	.align		4
.L_33:
        /*007c*/ 	.byte	0x04, 0x39
        /*007e*/ 	.short	(.L_35 - .L_34)


	//   ....[0]....
.L_34:
        /*0080*/ 	.word	0x00000230
        /*0084*/ 	.word	0x000000ff
        /*0088*/ 	.word	0x00000000
        /*008c*/ 	.short	0x0100
        /*008e*/ 	.byte	0x08
	.zero		1


	//   ....[1]....
        /*0090*/ 	.word	0x00000240
        /*0094*/ 	.word	0x000000ff
        /*0098*/ 	.word	0x00000038
        /*009c*/ 	.short	0x0100
        /*009e*/ 	.byte	0x08
	.zero		1


	//   ....[2]....
        /*00a0*/ 	.word	0x00000250
        /*00a4*/ 	.word	0x000000ff
        /*00a8*/ 	.word	0x00000008
        /*00ac*/ 	.short	0x0100
        /*00ae*/ 	.byte	0x08
	.zero		1


	//   ....[3]....
        /*00b0*/ 	.word	0x00000260
        /*00b4*/ 	.word	0x000000ff
        /*00b8*/ 	.word	0x00000040
        /*00bc*/ 	.short	0x0100
        /*00be*/ 	.byte	0x08
	.zero		1


	//   ....[4]....
        /*00c0*/ 	.word	0x00000270
        /*00c4*/ 	.word	0x000000ff
        /*00c8*/ 	.word	0x00000010
        /*00cc*/ 	.short	0x0100
        /*00ce*/ 	.byte	0x08
	.zero		1


	//   ....[5]....
        /*00d0*/ 	.word	0x00000280
        /*00d4*/ 	.word	0x000000ff
        /*00d8*/ 	.word	0x00000048
        /*00dc*/ 	.short	0x0100
        /*00de*/ 	.byte	0x08
	.zero		1


	//   ....[6]....
        /*00e0*/ 	.word	0x00000290
        /*00e4*/ 	.word	0x000000ff
        /*00e8*/ 	.word	0x00000018
        /*00ec*/ 	.short	0x0100
        /*00ee*/ 	.byte	0x08
	.zero		1


	//   ....[7]....
        /*00f0*/ 	.word	0x000002a0
        /*00f4*/ 	.word	0x000000ff
        /*00f8*/ 	.word	0x00000050
        /*00fc*/ 	.short	0x0100
        /*00fe*/ 	.byte	0x08
	.zero		1


	//   ....[8]....
        /*0100*/ 	.word	0x000002b0
        /*0104*/ 	.word	0x000000ff
        /*0108*/ 	.word	0x00000020
        /*010c*/ 	.short	0x0100
        /*010e*/ 	.byte	0x08
	.zero		1


	//   ....[9]....
        /*0110*/ 	.word	0x000002c0
        /*0114*/ 	.word	0x000000ff
        /*0118*/ 	.word	0x00000058
        /*011c*/ 	.short	0x0100
        /*011e*/ 	.byte	0x08
	.zero		1


	//   ....[10]....
        /*0120*/ 	.word	0x000002d0
        /*0124*/ 	.word	0x000000ff
        /*0128*/ 	.word	0x00000028
        /*012c*/ 	.short	0x0100
        /*012e*/ 	.byte	0x08
	.zero		1


	//   ....[11]....
        /*0130*/ 	.word	0x000002e0
        /*0134*/ 	.word	0x000000ff
        /*0138*/ 	.word	0x00000060
        /*013c*/ 	.short	0x0100
        /*013e*/ 	.byte	0x08
	.zero		1


	//   ....[12]....
        /*0140*/ 	.word	0x000002f0
        /*0144*/ 	.word	0x000000ff
        /*0148*/ 	.word	0x00000030
        /*014c*/ 	.short	0x0100
        /*014e*/ 	.byte	0x08
	.zero		1


	//   ....[13]....
        /*0150*/ 	.word	0x00000300
        /*0154*/ 	.word	0x000000ff
        /*0158*/ 	.word	0x00000068
        /*015c*/ 	.short	0x0100
        /*015e*/ 	.byte	0x08
	.zero		1


	//   ....[14]....
        /*0160*/ 	.word	0x00000590
        /*0164*/ 	.word	0x000000ff
        /*0168*/ 	.word	0x00000080
        /*016c*/ 	.short	0x0100
        /*016e*/ 	.byte	0x06
	.zero		1


	//   ....[15]....
        /*0170*/ 	.word	0x000005f0
        /*0174*/ 	.word	0x000000ff
        /*0178*/ 	.word	0x00000088
        /*017c*/ 	.short	0x0100
        /*017e*/ 	.byte	0x06
	.zero		1


	//   ....[16]....
        /*0180*/ 	.word	0x00001260
        /*0184*/ 	.word	0x00000003
        /*0188*/ 	.word	0x00000000
        /*018c*/ 	.short	0x010a
        /*018e*/ 	.byte	0x3f
	.zero		1


	//   ....[17]....
        /*0190*/ 	.word	0x000012a0
        /*0194*/ 	.word	0x00000003
        /*0198*/ 	.word	0x00000000
        /*019c*/ 	.short	0x010a
        /*019e*/ 	.byte	0x3f
	.zero		1


	//   ....[18]....
        /*01a0*/ 	.word	0x000017e0
        /*01a4*/ 	.word	0x00000005
        /*01a8*/ 	.word	0x00000000
        /*01ac*/ 	.short	0x010a
        /*01ae*/ 	.byte	0x3f
	.zero		1


	//   ....[19]....
        /*01b0*/ 	.word	0x00001820
        /*01b4*/ 	.word	0x00000005
        /*01b8*/ 	.word	0x00000000
        /*01bc*/ 	.short	0x010a
        /*01be*/ 	.byte	0x3f
	.zero		1


	//   ....[20]....
        /*01c0*/ 	.word	0x00001c00
        /*01c4*/ 	.word	0x00000004
        /*01c8*/ 	.word	0x00000000
        /*01cc*/ 	.short	0x0101
        /*01ce*/ 	.byte	0x3f
	.zero		1


	//   ....[21]....
        /*01d0*/ 	.word	0x00001e00
        /*01d4*/ 	.word	0x00000000
        /*01d8*/ 	.word	0x00000000
        /*01dc*/ 	.short	0x0101
        /*01de*/ 	.byte	0x3f
	.zero		1


	//   ....[22]....
        /*01e0*/ 	.word	0x00006500
        /*01e4*/ 	.word	0x0000000e
        /*01e8*/ 	.word	0x00000038
        /*01ec*/ 	.short	0x010a
        /*01ee*/ 	.byte	0x3f
	.zero		1


	//   ....[23]....
        /*01f0*/ 	.word	0x000068e0
        /*01f4*/ 	.word	0x00000006
        /*01f8*/ 	.word	0x00000088
        /*01fc*/ 	.short	0x0101
        /*01fe*/ 	.byte	0x3f
	.zero		1


	//   ....[24]....
        /*0200*/ 	.word	0x00006fd0
        /*0204*/ 	.word	0x00000007
        /*0208*/ 	.word	0x00000000
        /*020c*/ 	.short	0x010a
        /*020e*/ 	.byte	0x3f
	.zero		1


	//   ....[25]....
        /*0210*/ 	.word	0x00007050
        /*0214*/ 	.word	0x00000009
        /*0218*/ 	.word	0x00000000
        /*021c*/ 	.short	0x010a
        /*021e*/ 	.byte	0x3f
	.zero		1


	//   ....[26]....
        /*0220*/ 	.word	0x000070e0
        /*0224*/ 	.word	0x00000006
        /*0228*/ 	.word	0x00000000
        /*022c*/ 	.short	0x010a
        /*022e*/ 	.byte	0x3f
	.zero		1


	//   ....[27]....
        /*0230*/ 	.word	0x00007170
        /*0234*/ 	.word	0x00000009
        /*0238*/ 	.word	0x00000000
        /*023c*/ 	.short	0x010a
        /*023e*/ 	.byte	0x3f
	.zero		1


	//   ....[28]....
        /*0240*/ 	.word	0x00007200
        /*0244*/ 	.word	0x00000006
        /*0248*/ 	.word	0x00000000
        /*024c*/ 	.short	0x010a
        /*024e*/ 	.byte	0x3f
	.zero		1


	//   ....[29]....
        /*0250*/ 	.word	0x00007290
        /*0254*/ 	.word	0x00000009
        /*0258*/ 	.word	0x00000000
        /*025c*/ 	.short	0x010a
        /*025e*/ 	.byte	0x3f
	.zero		1


	//   ....[30]....
        /*0260*/ 	.word	0x00007320
        /*0264*/ 	.word	0x00000003
        /*0268*/ 	.word	0x00000000
        /*026c*/ 	.short	0x010a
        /*026e*/ 	.byte	0x3f
	.zero		1


	//   ....[31]....
        /*0270*/ 	.word	0x00007380
        /*0274*/ 	.word	0x00000003
        /*0278*/ 	.word	0x00000000
        /*027c*/ 	.short	0x010a
        /*027e*/ 	.byte	0x3f
	.zero		1


	//   ....[32]....
        /*0280*/ 	.word	0x000073d0
        /*0284*/ 	.word	0x00000005
        /*0288*/ 	.word	0x00000000
        /*028c*/ 	.short	0x010a
        /*028e*/ 	.byte	0x3f
	.zero		1


	//   ....[33]....
        /*0290*/ 	.word	0x000074a0
        /*0294*/ 	.word	0x0000000e
        /*0298*/ 	.word	0x00000038
        /*029c*/ 	.short	0x010a
        /*029e*/ 	.byte	0x3f
	.zero		1


	//   ....[34]....
        /*02a0*/ 	.word	0x00007570
        /*02a4*/ 	.word	0x00000007
        /*02a8*/ 	.word	0x00000000
        /*02ac*/ 	.short	0x010a
        /*02ae*/ 	.byte	0x3f
	.zero		1


	//   ....[35]....
        /*02b0*/ 	.word	0x000075c0
        /*02b4*/ 	.word	0x00000009
        /*02b8*/ 	.word	0x00000000
        /*02bc*/ 	.short	0x010a
        /*02be*/ 	.byte	0x3f
	.zero		1


	//   ....[36]....
        /*02c0*/ 	.word	0x00007610
        /*02c4*/ 	.word	0x00000006
        /*02c8*/ 	.word	0x00000000
        /*02cc*/ 	.short	0x010a
        /*02ce*/ 	.byte	0x3f
	.zero		1


	//   ....[37]....
        /*02d0*/ 	.word	0x00007660
        /*02d4*/ 	.word	0x00000009
        /*02d8*/ 	.word	0x00000000
        /*02dc*/ 	.short	0x010a
        /*02de*/ 	.byte	0x3f
	.zero		1


	//   ....[38]....
        /*02e0*/ 	.word	0x000076b0
        /*02e4*/ 	.word	0x00000006
        /*02e8*/ 	.word	0x00000000
        /*02ec*/ 	.short	0x010a
        /*02ee*/ 	.byte	0x3f
	.zero		1


	//   ....[39]....
        /*02f0*/ 	.word	0x00007700
        /*02f4*/ 	.word	0x00000009
        /*02f8*/ 	.word	0x00000000
        /*02fc*/ 	.short	0x010a
        /*02fe*/ 	.byte	0x3f
	.zero		1


	//----- nvinfo : EIATTR_NUM_MBARRIERS
	.align		4
.L_35:
        /*0300*/ 	.byte	0x03, 0x38
        /*0302*/ 	.short	0x0010


	//----- nvinfo : EIATTR_EXIT_INSTR_OFFSETS
	.align		4
        /*0304*/ 	.byte	0x04, 0x1c
        /*0306*/ 	.short	(.L_37 - .L_36)


	//   ....[0]....
.L_36:
        /*0308*/ 	.word	0x00000640


	//   ....[1]....
        /*030c*/ 	.word	0x00000f00


	//   ....[2]....
        /*0310*/ 	.word	0x00005b70


	//   ....[3]....
        /*0314*/ 	.word	0x000061a0


	//   ....[4]....
        /*0318*/ 	.word	0x00007370


	//----- nvinfo : EIATTR_MAX_THREADS
	.align		4
.L_37:
        /*031c*/ 	.byte	0x04, 0x05
        /*031e*/ 	.short	(.L_39 - .L_38)
.L_38:
        /*0320*/ 	.word	0x00000180
        /*0324*/ 	.word	0x00000001
        /*0328*/ 	.word	0x00000001


	//----- nvinfo : EIATTR_CRS_STACK_SIZE
	.align		4
.L_39:
        /*032c*/ 	.byte	0x04, 0x1e
        /*032e*/ 	.short	(.L_41 - .L_40)
.L_40:
        /*0330*/ 	.word	0x00000000


	//----- nvinfo : EIATTR_CBANK_PARAM_SIZE
	.align		4
.L_41:
        /*0334*/ 	.byte	0x03, 0x19
        /*0336*/ 	.short	0x0470


	//----- nvinfo : EIATTR_PARAM_CBANK
	.align		4
        /*0338*/ 	.byte	0x04, 0x0a
        /*033a*/ 	.short	(.L_43 - .L_42)
	.align		4
.L_42:
        /*033c*/ 	.word	index@(.nv.constant0._ZN7cutlass13device_kernelINS_4gemm6kernel13GemmUniversalIN4cute5tupleIJiiiiEEENS1_10collective13CollectiveMmaINS1_34MainloopSm90TmaGmmaWarpSpecializedILi7ENS5_IJNS4_1CILi1EEESB_SB_EEENS1_35KernelTmaWarpSpecializedCooperativeEEENS5_IJNSA_ILi256EEENSA_ILi64EEENSA_ILi128EEEEEEaNS5_IJlSB_lEEEaSJ_NS4_8TiledMMAINS4_8MMA_AtomIJNS4_4SM904GMMA26MMA_64x64x32_S32S8S8_SS_TNEEEENS4_6LayoutINS5_IJNSA_ILi2EEESB_SB_EEENS5_IJSB_NSA_ILi0EEEST_EEEEENS5_IJNS4_10UnderscoreESW_SW_EEEEENS4_13SM90_TMA_LOADENS4_14ComposedLayoutINS4_7SwizzleILi3ELi4ELi3EEENS4_18smem_ptr_flag_bitsILi8EEENSQ_INS5_IJNSA_ILi8EEESH_EEENS5_IJSH_SB_EEEEEEEvNS4_8identityESZ_S19_vS1A_EENS_8epilogue10collective6detail29Sm90TmaWarpSpecializedAdapterINS1D_15DefaultEpilogueIaSJ_SJ_NS1C_6thread17LinearCombinationIaLi1EiiLNS1H_9ScaleType4KindE0ELNS_15FloatRoundStyleE2EaEENS1_15EpilogueDefaultEEEEEvvEEEEvNT_6ParamsE)
        /*0340*/ 	.short	0x0210
        /*0342*/ 	.short	0x0470


	//----- nvinfo : EIATTR_SW_WAR
	.align		4
.L_43:
        /*0344*/ 	.byte	0x04, 0x36
        /*0346*/ 	.short	(.L_45 - .L_44)
.L_44:
        /*0348*/ 	.word	0x00000008
.L_45:


//--------------------- .nv.callgraph             --------------------------
	.section	.nv.callgraph,"",@"SHT_CUDA_CALLGRAPH"
	.align	4
	.sectionentsize	8
	.align		4
        /*0000*/ 	.word	0x00000000
	.align		4
        /*0004*/ 	.word	0xffffffff
	.align		4
        /*0008*/ 	.word	index@(_ZN7cutlass13device_kernelINS_4gemm6kernel13GemmUniversalIN4cute5tupleIJiiiiEEENS1_10collective13CollectiveMmaINS1_34MainloopSm90TmaGmmaWarpSpecializedILi7ENS5_IJNS4_1CILi1EEESB_SB_EEENS1_35KernelTmaWarpSpecializedCooperativeEEENS5_IJNSA_ILi256EEENSA_ILi64EEENSA_ILi128EEEEEEaNS5_IJlSB_lEEEaSJ_NS4_8TiledMMAINS4_8MMA_AtomIJNS4_4SM904GMMA26MMA_64x64x32_S32S8S8_SS_TNEEEENS4_6LayoutINS5_IJNSA_ILi2EEESB_SB_EEENS5_IJSB_NSA_ILi0EEEST_EEEEENS5_IJNS4_10UnderscoreESW_SW_EEEEENS4_13SM90_TMA_LOADENS4_14ComposedLayoutINS4_7SwizzleILi3ELi4ELi3EEENS4_18smem_ptr_flag_bitsILi8EEENSQ_INS5_IJNSA_ILi8EEESH_EEENS5_IJSH_SB_EEEEEEEvNS4_8identityESZ_S19_vS1A_EENS_8epilogue10collective6detail29Sm90TmaWarpSpecializedAdapterINS1D_15DefaultEpilogueIaSJ_SJ_NS1C_6thread17LinearCombinationIaLi1EiiLNS1H_9ScaleType4KindE0ELNS_15FloatRoundStyleE2EaEENS1_15EpilogueDefaultEEEEEvvEEEEvNT_6ParamsE)
	.align		4
        /*000c*/ 	.word	index@(__assertfail)
	.align		4
        /*0010*/ 	.word	0x00000000
	.align		4
        /*0014*/ 	.word	0xfffffffe
	.align		4
        /*0018*/ 	.word	0x00000000
	.align		4
        /*001c*/ 	.word	0xfffffffd
	.align		4
        /*0020*/ 	.word	0x00000000
	.align		4
        /*0024*/ 	.word	0xfffffffc


//--------------------- .nv.constant4             --------------------------
	.section	.nv.constant4,"a",@progbits
	.align	8
	.align		8
.nv.constant4:
        /*0000*/ 	.dword	__assertfail
	.align		8
        /*0008*/ 	.dword	__unnamed_1
	.align		8
        /*0010*/ 	.dword	_ZN40_INTERNAL_5a2d87a0_4_k_cu_0ce3e437_274504cuda3std3__45__cpo5beginE
	.align		8
        /*0018*/ 	.dword	_ZN40_INTERNAL_5a2d87a0_4_k_cu_0ce3e437_274504cuda3std3__45__cpo3endE
	.align		8
        /*0020*/ 	.dword	_ZN40_INTERNAL_5a2d87a0_4_k_cu_0ce3e437_274504cuda3std3__45__cpo6cbeginE
	.align		8
        /*0028*/ 	.dword	_ZN40_INTERNAL_5a2d87a0_4_k_cu_0ce3e437_274504cuda3std3__45__cpo4cendE
	.align		8
        /*0030*/ 	.dword	_ZN40_INTERNAL_5a2d87a0_4_k_cu_0ce3e437_274504cuda3std3__442_GLOBAL__N__5a2d87a0_4_k_cu_0ce3e437_274506ignoreE
	.align		8
        /*0038*/ 	.dword	_ZN40_INTERNAL_5a2d87a0_4_k_cu_0ce3e437_274504cuda3std3__419piecewise_constructE
	.align		8
        /*0040*/ 	.dword	_ZN40_INTERNAL_5a2d87a0_4_k_cu_0ce3e437_274504cuda3std3__48in_placeE
	.align		8
        /*0048*/ 	.dword	_ZN40_INTERNAL_5a2d87a0_4_k_cu_0ce3e437_274504cuda3std6ranges3__45__cpo4swapE
	.align		8
        /*0050*/ 	.dword	_ZN40_INTERNAL_5a2d87a0_4_k_cu_0ce3e437_274504cuda3std6ranges3__45__cpo9iter_moveE
	.align		8
        /*0058*/ 	.dword	_ZN40_INTERNAL_5a2d87a0_4_k_cu_0ce3e437_274504cute7productE
	.align		8
        /*0060*/ 	.dword	_ZN40_INTERNAL_5a2d87a0_4_k_cu_0ce3e437_274504cute1_E
	.align		8
        /*0068*/ 	.dword	$str$22
	.align		8
        /*0070*/ 	.dword	$str$23


//--------------------- .text._ZN7cutlass13device_kernelINS_4gemm6kernel13GemmUniversalIN4cute5tupleIJiiiiEEENS1_10collective13CollectiveMmaINS1_34MainloopSm90TmaGmmaWarpSpecializedILi7ENS5_IJNS4_1CILi1EEESB_SB_EEENS1_35KernelTmaWarpSpecializedCooperativeEEENS5_IJNSA_ILi256EEENSA_ILi64EEENSA_ILi128EEEEEEaNS5_IJlSB_lEEEaSJ_NS4_8TiledMMAINS4_8MMA_AtomIJNS4_4SM904GMMA26MMA_64x64x32_S32S8S8_SS_TNEEEENS4_6LayoutINS5_IJNSA_ILi2EEESB_SB_EEENS5_IJSB_NSA_ILi0EEEST_EEEEENS5_IJNS4_10UnderscoreESW_SW_EEEEENS4_13SM90_TMA_LOADENS4_14ComposedLayoutINS4_7SwizzleILi3ELi4ELi3EEENS4_18smem_ptr_flag_bitsILi8EEENSQ_INS5_IJNSA_ILi8EEESH_EEENS5_IJSH_SB_EEEEEEEvNS4_8identityESZ_S19_vS1A_EENS_8epilogue10collective6detail29Sm90TmaWarpSpecializedAdapterINS1D_15DefaultEpilogueIaSJ_SJ_NS1C_6thread17LinearCombinationIaLi1EiiLNS1H_9ScaleType4KindE0ELNS_15FloatRoundStyleE2EaEENS1_15EpilogueDefaultEEEEEvvEEEEvNT_6ParamsE --------------------------
	.section	.text._ZN7cutlass13device_kernelINS_4gemm6kernel13GemmUniversalIN4cute5tupleIJiiiiEEENS1_10collective13CollectiveMmaINS1_34MainloopSm90TmaGmmaWarpSpecializedILi7ENS5_IJNS4_1CILi1EEESB_SB_EEENS1_35KernelTmaWarpSpecializedCooperativeEEENS5_IJNSA_ILi256EEENSA_ILi64EEENSA_ILi128EEEEEEaNS5_IJlSB_lEEEaSJ_NS4_8TiledMMAINS4_8MMA_AtomIJNS4_4SM904GMMA26MMA_64x64x32_S32S8S8_SS_TNEEEENS4_6LayoutINS5_IJNSA_ILi2EEESB_SB_EEENS5_IJSB_NSA_ILi0EEEST_EEEEENS5_IJNS4_10UnderscoreESW_SW_EEEEENS4_13SM90_TMA_LOADENS4_14ComposedLayoutINS4_7SwizzleILi3ELi4ELi3EEENS4_18smem_ptr_flag_bitsILi8EEENSQ_INS5_IJNSA_ILi8EEESH_EEENS5_IJSH_SB_EEEEEEEvNS4_8identityESZ_S19_vS1A_EENS_8epilogue10collective6detail29Sm90TmaWarpSpecializedAdapterINS1D_15DefaultEpilogueIaSJ_SJ_NS1C_6thread17LinearCombinationIaLi1EiiLNS1H_9ScaleType4KindE0ELNS_15FloatRoundStyleE2EaEENS1_15EpilogueDefaultEEEEEvvEEEEvNT_6ParamsE,"ax",@progbits
	.align	128
.text._ZN7cutlass13device_kernelINS_4gemm6kernel13GemmUniversalIN4cute5tupleIJiiiiEEENS1_10collective13CollectiveMmaINS1_34MainloopSm90TmaGmmaWarpSpecializedILi7ENS5_IJNS4_1CILi1EEESB_SB_EEENS1_35KernelTmaWarpSpecializedCooperativeEEENS5_IJNSA_ILi256EEENSA_ILi64EEENSA_ILi128EEEEEEaNS5_IJlSB_lEEEaSJ_NS4_8TiledMMAINS4_8MMA_AtomIJNS4_4SM904GMMA26MMA_64x64x32_S32S8S8_SS_TNEEEENS4_6LayoutINS5_IJNSA_ILi2EEESB_SB_EEENS5_IJSB_NSA_ILi0EEEST_EEEEENS5_IJNS4_10UnderscoreESW_SW_EEEEENS4_13SM90_TMA_LOADENS4_14ComposedLayoutINS4_7SwizzleILi3ELi4ELi3EEENS4_18smem_ptr_flag_bitsILi8EEENSQ_INS5_IJNSA_ILi8EEESH_EEENS5_IJSH_SB_EEEEEEEvNS4_8identityESZ_S19_vS1A_EENS_8epilogue10collective6detail29Sm90TmaWarpSpecializedAdapterINS1D_15DefaultEpilogueIaSJ_SJ_NS1C_6thread17LinearCombinationIaLi1EiiLNS1H_9ScaleType4KindE0ELNS_15FloatRoundStyleE2EaEENS1_15EpilogueDefaultEEEEEvvEEEEvNT_6ParamsE:
        .type           _ZN7cutlass13device_kernelINS_4gemm6kernel13GemmUniversalIN4cute5tupleIJiiiiEEENS1_10collective13CollectiveMmaINS1_34MainloopSm90TmaGmmaWarpSpecializedILi7ENS5_IJNS4_1CILi1EEESB_SB_EEENS1_35KernelTmaWarpSpecializedCooperativeEEENS5_IJNSA_ILi256EEENSA_ILi64EEENSA_ILi128EEEEEEaNS5_IJlSB_lEEEaSJ_NS4_8TiledMMAINS4_8MMA_AtomIJNS4_4SM904GMMA26MMA_64x64x32_S32S8S8_SS_TNEEEENS4_6LayoutINS5_IJNSA_ILi2EEESB_SB_EEENS5_IJSB_NSA_ILi0EEEST_EEEEENS5_IJNS4_10UnderscoreESW_SW_EEEEENS4_13SM90_TMA_LOADENS4_14ComposedLayoutINS4_7SwizzleILi3ELi4ELi3EEENS4_18smem_ptr_flag_bitsILi8EEENSQ_INS5_IJNSA_ILi8EEESH_EEENS5_IJSH_SB_EEEEEEEvNS4_8identityESZ_S19_vS1A_EENS_8epilogue10collective6detail29Sm90TmaWarpSpecializedAdapterINS1D_15DefaultEpilogueIaSJ_SJ_NS1C_6thread17LinearCombinationIaLi1EiiLNS1H_9ScaleType4KindE0ELNS_15FloatRoundStyleE2EaEENS1_15EpilogueDefaultEEEEEvvEEEEvNT_6ParamsE,@function
        .size           _ZN7cutlass13device_kernelINS_4gemm6kernel13GemmUniversalIN4cute5tupleIJiiiiEEENS1_10collective13CollectiveMmaINS1_34MainloopSm90TmaGmmaWarpSpecializedILi7ENS5_IJNS4_1CILi1EEESB_SB_EEENS1_35KernelTmaWarpSpecializedCooperativeEEENS5_IJNSA_ILi256EEENSA_ILi64EEENSA_ILi128EEEEEEaNS5_IJlSB_lEEEaSJ_NS4_8TiledMMAINS4_8MMA_AtomIJNS4_4SM904GMMA26MMA_64x64x32_S32S8S8_SS_TNEEEENS4_6LayoutINS5_IJNSA_ILi2EEESB_SB_EEENS5_IJSB_NSA_ILi0EEEST_EEEEENS5_IJNS4_10UnderscoreESW_SW_EEEEENS4_13SM90_TMA_LOADENS4_14ComposedLayoutINS4_7SwizzleILi3ELi4ELi3EEENS4_18smem_ptr_flag_bitsILi8EEENSQ_INS5_IJNSA_ILi8EEESH_EEENS5_IJSH_SB_EEEEEEEvNS4_8identityESZ_S19_vS1A_EENS_8epilogue10collective6detail29Sm90TmaWarpSpecializedAdapterINS1D_15DefaultEpilogueIaSJ_SJ_NS1C_6thread17LinearCombinationIaLi1EiiLNS1H_9ScaleType4KindE0ELNS_15FloatRoundStyleE2EaEENS1_15EpilogueDefaultEEEEEvvEEEEvNT_6ParamsE,(.L_x_204 - _ZN7cutlass13device_kernelINS_4gemm6kernel13GemmUniversalIN4cute5tupleIJiiiiEEENS1_10collective13CollectiveMmaINS1_34MainloopSm90TmaGmmaWarpSpecializedILi7ENS5_IJNS4_1CILi1EEESB_SB_EEENS1_35KernelTmaWarpSpecializedCooperativeEEENS5_IJNSA_ILi256EEENSA_ILi64EEENSA_ILi128EEEEEEaNS5_IJlSB_lEEEaSJ_NS4_8TiledMMAINS4_8MMA_AtomIJNS4_4SM904GMMA26MMA_64x64x32_S32S8S8_SS_TNEEEENS4_6LayoutINS5_IJNSA_ILi2EEESB_SB_EEENS5_IJSB_NSA_ILi0EEEST_EEEEENS5_IJNS4_10UnderscoreESW_SW_EEEEENS4_13SM90_TMA_LOADENS4_14ComposedLayoutINS4_7SwizzleILi3ELi4ELi3EEENS4_18smem_ptr_flag_bitsILi8EEENSQ_INS5_IJNSA_ILi8EEESH_EEENS5_IJSH_SB_EEEEEEEvNS4_8identityESZ_S19_vS1A_EENS_8epilogue10collective6detail29Sm90TmaWarpSpecializedAdapterINS1D_15DefaultEpilogueIaSJ_SJ_NS1C_6thread17LinearCombinationIaLi1EiiLNS1H_9ScaleType4KindE0ELNS_15FloatRoundStyleE2EaEENS1_15EpilogueDefaultEEEEEvvEEEEvNT_6ParamsE)
        .other          _ZN7cutlass13device_kernelINS_4gemm6kernel13GemmUniversalIN4cute5tupleIJiiiiEEENS1_10collective13CollectiveMmaINS1_34MainloopSm90TmaGmmaWarpSpecializedILi7ENS5_IJNS4_1CILi1EEESB_SB_EEENS1_35KernelTmaWarpSpecializedCooperativeEEENS5_IJNSA_ILi256EEENSA_ILi64EEENSA_ILi128EEEEEEaNS5_IJlSB_lEEEaSJ_NS4_8TiledMMAINS4_8MMA_AtomIJNS4_4SM904GMMA26MMA_64x64x32_S32S8S8_SS_TNEEEENS4_6LayoutINS5_IJNSA_ILi2EEESB_SB_EEENS5_IJSB_NSA_ILi0EEEST_EEEEENS5_IJNS4_10UnderscoreESW_SW_EEEEENS4_13SM90_TMA_LOADENS4_14ComposedLayoutINS4_7SwizzleILi3ELi4ELi3EEENS4_18smem_ptr_flag_bitsILi8EEENSQ_INS5_IJNSA_ILi8EEESH_EEENS5_IJSH_SB_EEEEEEEvNS4_8identityESZ_S19_vS1A_EENS_8epilogue10collective6detail29Sm90TmaWarpSpecializedAdapterINS1D_15DefaultEpilogueIaSJ_SJ_NS1C_6thread17LinearCombinationIaLi1EiiLNS1H_9ScaleType4KindE0ELNS_15FloatRoundStyleE2EaEENS1_15EpilogueDefaultEEEEEvvEEEEvNT_6ParamsE,@"STO_CUDA_ENTRY STV_DEFAULT"
_ZN7cutlass13device_kernelINS_4gemm6kernel13GemmUniversalIN4cute5tupleIJiiiiEEENS1_10collective13CollectiveMmaINS1_34MainloopSm90TmaGmmaWarpSpecializedILi7ENS5_IJNS4_1CILi1EEESB_SB_EEENS1_35KernelTmaWarpSpecializedCooperativeEEENS5_IJNSA_ILi256EEENSA_ILi64EEENSA_ILi128EEEEEEaNS5_IJlSB_lEEEaSJ_NS4_8TiledMMAINS4_8MMA_AtomIJNS4_4SM904GMMA26MMA_64x64x32_S32S8S8_SS_TNEEEENS4_6LayoutINS5_IJNSA_ILi2EEESB_SB_EEENS5_IJSB_NSA_ILi0EEEST_EEEEENS5_IJNS4_10UnderscoreESW_SW_EEEEENS4_13SM90_TMA_LOADENS4_14ComposedLayoutINS4_7SwizzleILi3ELi4ELi3EEENS4_18smem_ptr_flag_bitsILi8EEENSQ_INS5_IJNSA_ILi8EEESH_EEENS5_IJSH_SB_EEEEEEEvNS4_8identityESZ_S19_vS1A_EENS_8epilogue10collective6detail29Sm90TmaWarpSpecializedAdapterINS1D_15DefaultEpilogueIaSJ_SJ_NS1C_6thread17LinearCombinationIaLi1EiiLNS1H_9ScaleType4KindE0ELNS_15FloatRoundStyleE2EaEENS1_15EpilogueDefaultEEEEEvvEEEEvNT_6ParamsE:
[----:B------:R-:W0:Y:S01]  /*0000*/  LDC R1, c[0x0][0x28] ;  /* 0x00000a00ff017b82 */ /* 0x000e220000000800 */
[----:B------:R-:W1:Y:S01]  /*0010*/  S2R R18, SR_TID.X ;  /* 0x0000000000127919 */ /* 0x000e620000002100 */
[----:B------:R-:W-:Y:S01]  /*0020*/  ELECT P0, URZ, PT ;  /* 0x00000000003f782f */ /* 0x000fe20003800000 */
[----:B------:R-:W-:Y:S01]  /*0030*/  BSSY B0, `(.L_x_0) ;  /* 0x000000f000007945 */ /* 0x000fe20003800000 */
[--C-:B-1----:R-:W-:Y:S02]  /*0040*/  SHF.R.U32.HI R0, RZ, 0x5, R18.reuse ;  /* 0x00000005ff007819 */ /* 0x102fe40000011612 */
[----:B------:R-:W-:-:S03]  /*0050*/  SHF.R.U32.HI R2, RZ, 0x7, R18 ;  /* 0x00000007ff027819 */ /* 0x000fc60000011612 */
[----:B------:R-:W1:Y:S04]  /*0060*/  SHFL.IDX PT, R5, R0, RZ, 0x1f ;  /* 0x00001fff00057589 */ /* 0x000e6800000e0000 */
[----:B------:R2:W3:Y:S01]  /*0070*/  SHFL.IDX PT, R8, R2, RZ, 0x1f ;  /* 0x00001fff02087589 */ /* 0x0004e200000e0000 */
[----:B-1----:R-:W-:-:S13]  /*0080*/  ISETP.NE.OR P0, PT, R5, RZ, !P0 ;  /* 0x000000ff0500720c */ /* 0x002fda0004705670 */
[----:B0-23--:R-:W-:Y:S05]  /*0090*/  @P0 BRA `(.L_x_1) ;  /* 0x0000000000200947 */ /* 0x00dfea0003800000 */
[----:B------:R-:W-:Y:S02]  /*00a0*/  ULDC.64 UR4, c[0x0][0x198] ;  /* 0x0000660000047ab9 */ /* 0x000fe40000000a00 */
[----:B------:R-:W-:Y:S02]  /*00b0*/  UIADD3 UR6, UP0, UR4, 0xf0, URZ ;  /* 0x000000f004067890 */ /* 0x000fe4000ff1e03f */
[----:B------:R-:W-:Y:S02]  /*00c0*/  UIADD3 UR4, UP1, UR4, 0x1f0, URZ ;  /* 0x000001f004047890 */ /* 0x000fe4000ff3e03f */
[----:B------:R-:W-:Y:S02]  /*00d0*/  UIADD3.X UR7, URZ, UR5, URZ, UP0, !UPT ;  /* 0x000000053f077290 */ /* 0x000fe400087fe43f */
[----:B------:R-:W-:-:S07]  /*00e0*/  UIADD3.X UR5, URZ, UR5, URZ, UP1, !UPT ;  /* 0x000000053f057290 */ /* 0x000fce0008ffe43f */
[----:B------:R0:W-:Y:S02]  /*00f0*/  UTMACCTL.PF [UR6] ;  /* 0x00000000060079b9 */ /* 0x0001e40008040000 */
[----:B------:R0:W-:Y:S02]  /*0100*/  UTMACCTL.PF [UR4] ;  /* 0x00000000040079b9 */ /* 0x0001e40008040000 */
[----:B0-----:R-:W-:Y:S01]  /*0110*/  NOP ;  /* 0x0000000000007918 */ /* 0x001fe20000000000 */
.L_x_1:
[----:B------:R-:W-:Y:S05]  /*0120*/  BSYNC B0 ;  /* 0x0000000000007941 */ /* 0x000fea0003800000 */
.L_x_0:
[----:B------:R-:W0:Y:S02]  /*0130*/  SHFL.IDX PT, R2, R0, RZ, 0x1f ;  /* 0x00001fff00027589 */ /* 0x000e2400000e0000 */
[----:B0-----:R-:W-:-:S13]  /*0140*/  ISETP.NE.AND P0, PT, R2, RZ, PT ;  /* 0x000000ff0200720c */ /* 0x001fda0003f05270 */
[----:B------:R-:W-:Y:S05]  /*0150*/  @P0 BRA `(.L_x_2) ;  /* 0x0000000000700947 */ /* 0x000fea0003800000 */
[----:B------:R-:W0:Y:S01]  /*0160*/  S2UR UR8, SR_CgaCtaId ;  /* 0x00000000000879c3 */ /* 0x000e220000008800 */
[----:B------:R-:W-:Y:S01]  /*0170*/  UMOV UR4, 0x400 ;  /* 0x0000040000047882 */ /* 0x000fe20000000000 */
[----:B------:R-:W-:Y:S01]  /*0180*/  UMOV UR5, 0x1 ;  /* 0x0000000100057882 */ /* 0x000fe20000000000 */
[----:B------:R-:W-:Y:S01]  /*0190*/  UMOV UR6, 0x100 ;  /* 0x0000010000067882 */ /* 0x000fe20000000000 */
[----:B------:R-:W-:Y:S01]  /*01a0*/  ELECT P0, URZ, PT ;  /* 0x00000000003f782f */ /* 0x000fe20003800000 */
[----:B------:R-:W-:-:S04]  /*01b0*/  UIADD3 UR6, -UR6, 0x100000, URZ ;  /* 0x0010000006067890 */ /* 0x000fc8000fffe13f */
[----:B------:R-:W-:Y:S02]  /*01c0*/  USHF.L.U32 UR7, UR6, 0xb, URZ ;  /* 0x0000000b06077899 */ /* 0x000fe4000800063f */
[----:B------:R-:W-:Y:S02]  /*01d0*/  USHF.L.U32 UR6, UR6, 0x1, URZ ;  /* 0x0000000106067899 */ /* 0x000fe4000800063f */
[----:B0-----:R-:W-:Y:S02]  /*01e0*/  ULEA UR8, UR8, UR4, 0x18 ;  /* 0x0000000408087291 */ /* 0x001fe4000f8ec03f */
[----:B------:R-:W-:-:S04]  /*01f0*/  UIADD3 UR4, -UR5, 0x100000, URZ ;  /* 0x0010000005047890 */ /* 0x000fc8000fffe13f */
[----:B------:R-:W-:Y:S02]  /*0200*/  USHF.L.U32 UR5, UR4, 0xb, URZ ;  /* 0x0000000b04057899 */ /* 0x000fe4000800063f */
[----:B------:R-:W-:Y:S01]  /*0210*/  USHF.L.U32 UR4, UR4, 0x1, URZ ;  /* 0x0000000104047899 */ /* 0x000fe2000800063f */
[----:B------:R-:W0:Y:S11]  /*0220*/  FENCE.VIEW.ASYNC.S ;  /* 0x00000000000073c6 */ /* 0x000e360000000000 */
[----:B0-----:R0:W1:Y:S01]  /*0230*/  SYNCS.EXCH.64 URZ, [UR8], UR4 ;  /* 0x00000004083f75b2 */ /* 0x0010620008000100 */
[----:B------:R0:W2:Y:S01]  /*0240*/  SYNCS.EXCH.64 URZ, [UR8+0x38], UR6 ;  /* 0x00003806083f75b2 */ /* 0x0000a20008000100 */
[----:B------:R0:W3:Y:S01]  /*0250*/  SYNCS.EXCH.64 URZ, [UR8+0x8], UR4 ;  /* 0x00000804083f75b2 */ /* 0x0000e20008000100 */
[----:B------:R0:W4:Y:S01]  /*0260*/  SYNCS.EXCH.64 URZ, [UR8+0x40], UR6 ;  /* 0x00004006083f75b2 */ /* 0x0001220008000100 */
[----:B------:R0:W0:Y:S01]  /*0270*/  SYNCS.EXCH.64 URZ, [UR8+0x10], UR4 ;  /* 0x00001004083f75b2 */ /* 0x0000220008000100 */
        /* <DEDUP_REMOVED lines=9> */
[----:B------:R-:W-:Y:S01]  /*0310*/  NOP ;  /* 0x0000000000007918 */ /* 0x000fe20000000000 */
.L_x_2:
[----:B------:R-:W5:Y:S01]  /*0320*/  SHFL.IDX PT, R0, R0, RZ, 0x1f ;  /* 0x00001fff00007589 */ /* 0x000f6200000e0000 */
[----:B------:R-:W-:Y:S01]  /*0330*/  ELECT P0, URZ, PT ;  /* 0x00000000003f782f */ /* 0x000fe20003800000 */
[----:B------:R-:W1:Y:S01]  /*0340*/  LDC R2, c[0x0][0x65c] ;  /* 0x00019700ff027b82 */ /* 0x000e620000000800 */
[----:B------:R-:W-:Y:S01]  /*0350*/  SHF.R.S32.HI R6, RZ, 0x1f, R5 ;  /* 0x0000001fff067819 */ /* 0x000fe20000011405 */
[----:B------:R-:W2:Y:S01]  /*0360*/  S2R R3, SR_CTAID.Y ;  /* 0x0000000000037919 */ /* 0x000ea20000002600 */
[----:B0-----:R-:W-:Y:S01]  /*0370*/  UMOV UR4, 0x20 ;  /* 0x0000002000047882 */ /* 0x001fe20000000000 */
[----:B------:R-:W-:Y:S01]  /*0380*/  ISETP.NE.AND P2, PT, R8, RZ, PT ;  /* 0x000000ff0800720c */ /* 0x000fe20003f45270 */
[----:B------:R-:W-:Y:S01]  /*0390*/  NOP ;  /* 0x0000000000007918 */ /* 0x000fe20000000000 */
[----:B------:R-:W0:Y:S01]  /*03a0*/  S2R R4, SR_CTAID.X ;  /* 0x0000000000047919 */ /* 0x000e220000002500 */
[----:B------:R-:W-:Y:S01]  /*03b0*/  LEA.HI R6, R6, R5, RZ, 0x2 ;  /* 0x0000000506067211 */ /* 0x000fe200078f10ff */
[----:B------:R-:W-:Y:S01]  /*03c0*/  NOP ;  /* 0x0000000000007918 */ /* 0x000fe20000000000 */
[----:B-----5:R-:W-:-:S02]  /*03d0*/  ISETP.NE.OR P0, PT, R0, RZ, !P0 ;  /* 0x000000ff0000720c */ /* 0x020fc40004705670 */
[----:B-1----:R-:W-:-:S04]  /*03e0*/  ISETP.NE.AND P3, PT, R2, 0x1, PT ;  /* 0x000000010200780c */ /* 0x002fc80003f65270 */
[----:B------:R-:W-:Y:S02]  /*03f0*/  P2R R0, PR, RZ, 0x8 ;  /* 0x00000008ff007803 */ /* 0x000fe40000000000 */
[----:B------:R-:W-:-:S05]  /*0400*/  LOP3.LUT R0, R6, 0xfffffffc, RZ, 0xc0, !PT ;  /* 0xfffffffc06007812 */ /* 0x000fca00078ec0ff */
[----:B------:R-:W-:Y:S01]  /*0410*/  VOTEU.ALL UP0, P0 ;  /* 0x00000000003f7886 */ /* 0x000fe20000000000 */
[----:B------:R-:W-:Y:S01]  /*0420*/  IMAD.IADD R0, R5, 0x1, -R0 ;  /* 0x0000000105007824 */ /* 0x000fe200078e0a00 */
[----:B------:R-:W0:Y:S01]  /*0430*/  @P3 LDC R17, c[0x0][0x10] ;  /* 0x00000400ff113b82 */ /* 0x000e220000000800 */
[----:B------:R-:W-:Y:S01]  /*0440*/  VOTEU.ALL UP1, P0 ;  /* 0x00000000003f7886 */ /* 0x000fe20000020000 */
[----:B--2---:R-:W-:Y:S01]  /*0450*/  @P3 IMAD.MOV.U32 R6, RZ, RZ, R3 ;  /* 0x000000ffff063224 */ /* 0x004fe200078e0003 */
[----:B------:R-:W-:Y:S01]  /*0460*/  @!UP0 UMOV UR6, 0x400 ;  /* 0x0000040000068882 */ /* 0x000fe20000000000 */
[----:B------:R-:W-:-:S04]  /*0470*/  @!UP0 UIADD3 UR4, -UR4, 0x100000, URZ ;  /* 0x0010000004048890 */ /* 0x000fc8000fffe13f */
[----:B------:R-:W-:Y:S02]  /*0480*/  @!UP0 USHF.L.U32 UR5, UR4, 0xb, URZ ;  /* 0x0000000b04058899 */ /* 0x000fe4000800063f */
[----:B------:R-:W-:Y:S01]  /*0490*/  @!UP0 USHF.L.U32 UR4, UR4, 0x1, URZ ;  /* 0x0000000104048899 */ /* 0x000fe2000800063f */
[----:B------:R-:W-:Y:S02]  /*04a0*/  @P3 IMAD.MOV.U32 R7, RZ, RZ, RZ ;  /* 0x000000ffff073224 */ /* 0x000fe400078e00ff */
[----:B------:R-:W-:Y:S01]  /*04b0*/  IMAD.MOV.U32 R5, RZ, RZ, RZ ;  /* 0x000000ffff057224 */ /* 0x000fe200078e00ff */
[----:B------:R-:W1:Y:S01]  /*04c0*/  @!UP0 S2UR UR7, SR_CgaCtaId ;  /* 0x00000000000789c3 */ /* 0x000e620000008800 */
[----:B------:R-:W-:-:S07]  /*04d0*/  @P3 IMAD.MOV.U32 R11, RZ, RZ, RZ ;  /* 0x000000ffff0b3224 */ /* 0x000fce00078e00ff */
[----:B------:R-:W2:Y:S01]  /*04e0*/  @!P3 LDC R9, c[0x0][0xc] ;  /* 0x00000300ff09bb82 */ /* 0x000ea20000000800 */
[----:B0-----:R-:W-:-:S04]  /*04f0*/  @P3 IMAD.WIDE.U32 R16, R4, R17, R6 ;  /* 0x0000001104103225 */ /* 0x001fc800078e0006 */
[----:B------:R-:W-:Y:S01]  /*0500*/  @P3 IMAD.IADD R17, R17, 0x1, R11 ;  /* 0x0000000111113824 */ /* 0x000fe200078e020b */
[----:B-1----:R-:W-:Y:S01]  /*0510*/  @!UP0 ULEA UR6, UR7, UR6, 0x18 ;  /* 0x0000000607068291 */ /* 0x002fe2000f8ec03f */
[----:B------:R-:W-:Y:S01]  /*0520*/  VOTEU.ALL UP0, P0 ;  /* 0x00000000003f7886 */ /* 0x000fe20000000000 */
[----:B------:R-:W-:-:S04]  /*0530*/  ISETP.NE.AND P0, PT, R0, 0x3, PT ;  /* 0x000000030000780c */ /* 0x000fc80003f05270 */
[----:B------:R-:W-:Y:S01]  /*0540*/  ISETP.EQ.OR P0, PT, R0, RZ, !P0 ;  /* 0x000000ff0000720c */ /* 0x000fe20004702670 */
[----:B--2---:R-:W-:-:S03]  /*0550*/  @!P3 IMAD.WIDE.U32 R6, R9, R3, R4 ;  /* 0x000000030906b225 */ /* 0x004fc600078e0004 */
[C---:B------:R-:W-:Y:S01]  /*0560*/  ISETP.EQ.AND P0, PT, R8.reuse, RZ, P0 ;  /* 0x000000ff0800720c */ /* 0x040fe20000702270 */
[----:B------:R-:W-:Y:S01]  /*0570*/  VIADD R8, R8, 0xffffffff ;  /* 0xffffffff08087836 */ /* 0x000fe20000000000 */
[----:B------:R-:W0:Y:S02]  /*0580*/  FENCE.VIEW.ASYNC.S ;  /* 0x00000000000073c6 */ /* 0x000e240000000000 */
[----:B0-----:R0:W3:Y:S01]  /*0590*/  @!UP0 SYNCS.EXCH.64 URZ, [UR6+0x80], UR4 ;  /* 0x00008004063f85b2 */ /* 0x0010e20008000100 */
[----:B------:R-:W-:Y:S01]  /*05a0*/  @!P3 IMAD.MOV.U32 R16, RZ, RZ, R6 ;  /* 0x000000ffff10b224 */ /* 0x000fe200078e0006 */
[----:B------:R-:W-:Y:S01]  /*05b0*/  SEL R19, RZ, 0x1, !P0 ;  /* 0x00000001ff137807 */ /* 0x000fe20004000000 */
[----:B------:R-:W-:Y:S01]  /*05c0*/  @!P3 IMAD.MOV.U32 R17, RZ, RZ, R7 ;  /* 0x000000ffff11b224 */ /* 0x000fe200078e0007 */
[----:B------:R-:W-:-:S04]  /*05d0*/  ISETP.GE.U32.AND P1, PT, R8, 0x2, PT ;  /* 0x000000020800780c */ /* 0x000fc80003f26070 */
[----:B------:R-:W-:Y:S01]  /*05e0*/  SEL R19, R19, 0x2, P1 ;  /* 0x0000000213137807 */ /* 0x000fe20000800000 */
[----:B------:R0:W3:Y:S01]  /*05f0*/  @!UP1 SYNCS.EXCH.64 URZ, [UR6+0x88], UR4 ;  /* 0x00008804063f95b2 */ /* 0x0000e20008000100 */
[----:B------:R-:W-:Y:S01]  /*0600*/  NOP ;  /* 0x0000000000007918 */ /* 0x000fe20000000000 */
[----:B---34-:R-:W-:Y:S06]  /*0610*/  BAR.SYNC.DEFER_BLOCKING 0x0 ;  /* 0x0000000000007b1d */ /* 0x018fec0000010000 */
[----:B------:R-:W-:Y:S05]  /*0620*/  @!P2 BRA `(.L_x_3) ;  /* 0x000000540054a947 */ /* 0x000fea0003800000 */
[----:B------:R-:W-:-:S13]  /*0630*/  ISETP.GT.U32.AND P0, PT, R8, 0x1, PT ;  /* 0x000000010800780c */ /* 0x000fda0003f04070 */
[----:B0-----:R-:W-:Y:S05]  /*0640*/  @P0 EXIT ;  /* 0x000000000000094d */ /* 0x001fea0003800000 */
[----:B------:R-:W-:Y:S01]  /*0650*/  ULDC.64 UR4, c[0x0][0x650] ;  /* 0x0001940000047ab9 */ /* 0x000fe20000000a00 */
[----:B------:R-:W-:Y:S01]  /*0660*/  PRMT R0, RZ, 0x7610, R0 ;  /* 0x00007610ff007816 */ /* 0x000fe20000000000 */
[----:B------:R-:W-:Y:S01]  /*0670*/  IMAD.MOV.U32 R90, RZ, RZ, -0x1 ;  /* 0xffffffffff5a7424 */ /* 0x000fe200078e00ff */
[----:B------:R-:W-:Y:S01]  /*0680*/  ISETP.GE.U32.AND P0, PT, R16, UR4, PT ;  /* 0x0000000410007c0c */ /* 0x000fe2000bf06070 */
[----:B------:R-:W-:Y:S02]  /*0690*/  IMAD.MOV.U32 R91, RZ, RZ, -0x1 ;  /* 0xffffffffff5b7424 */ /* 0x000fe400078e00ff */
[----:B------:R-:W-:Y:S01]  /*06a0*/  IMAD.MOV.U32 R89, RZ, RZ, -0x1 ;  /* 0xffffffffff597424 */ /* 0x000fe200078e00ff */
[----:B------:R-:W-:-:S13]  /*06b0*/  ISETP.GE.U32.AND.EX P0, PT, R17, UR5, PT, P0 ;  /* 0x0000000511007c0c */ /* 0x000fda000bf06100 */
[----:B------:R-:W-:Y:S05]  /*06c0*/  @P0 BRA `(.L_x_4) ;  /* 0x0000000400540947 */ /* 0x000fea0003800000 */
[----:B------:R-:W0:Y:S01]  /*06d0*/  LDC.64 R14, c[0x0][0x628] ;  /* 0x00018a00ff0e7b82 */ /* 0x000e220000000a00 */
[----:B------:R-:W-:Y:S02]  /*06e0*/  IMAD.MOV.U32 R6, RZ, RZ, R16 ;  /* 0x000000ffff067224 */ /* 0x000fe400078e0010 */
[----:B------:R-:W-:-:S05]  /*06f0*/  IMAD.MOV.U32 R7, RZ, RZ, R17 ;  /* 0x000000ffff077224 */ /* 0x000fca00078e0011 */
[----:B------:R-:W1:Y:S08]  /*0700*/  LDC R0, c[0x0][0x630] ;  /* 0x00018c00ff007b82 */ /* 0x000e700000000800 */
[----:B------:R-:W2:Y:S01]  /*0710*/  LDC.64 R20, c[0x0][0x620] ;  /* 0x00018800ff147b82 */ /* 0x000ea20000000a00 */
[----:B0-----:R-:W-:-:S04]  /*0720*/  ISETP.NE.U32.AND P0, PT, R14, RZ, PT ;  /* 0x000000ff0e00720c */ /* 0x001fc80003f05070 */
[----:B------:R-:W-:-:S13]  /*0730*/  ISETP.NE.AND.EX P0, PT, R15, RZ, PT, P0 ;  /* 0x000000ff0f00720c */ /* 0x000fda0003f05300 */
[----:B-12---:R-:W-:Y:S05]  /*0740*/  @!P0 BRA `(.L_x_5) ;  /* 0x0000000000288947 */ /* 0x006fea0003800000 */
[----:B------:R-:W0:Y:S02]  /*0750*/  LDC R11, c[0x0][0x634] ;  /* 0x00018d00ff0b7b82 */ /* 0x000e240000000800 */
[----:B0-----:R-:W-:-:S05]  /*0760*/  IADD3 R11, P0, R16, R11, RZ ;  /* 0x0000000b100b7210 */ /* 0x001fca0007f1e0ff */
[----:B------:R-:W-:-:S04]  /*0770*/  IMAD.X R13, RZ, RZ, R17, P0 ;  /* 0x000000ffff0d7224 */ /* 0x000fc800000e0611 */
[----:B------:R-:W-:-:S04]  /*0780*/  IMAD.WIDE.U32 R6, R13, R14, RZ ;  /* 0x0000000e0d067225 */ /* 0x000fc800078e00ff */
[----:B------:R-:W-:-:S04]  /*0790*/  IMAD.WIDE.U32 R8, P0, R11, R15, R6 ;  /* 0x0000000f0b087225 */ /* 0x000fc80007800006 */
[----:B------:R-:W-:-:S04]  /*07a0*/  IMAD.WIDE.U32 R6, R11, R14, RZ ;  /* 0x0000000e0b067225 */ /* 0x000fc800078e00ff */
[----:B------:R-:W-:Y:S01]  /*07b0*/  IMAD.X R11, RZ, RZ, RZ, P0 ;  /* 0x000000ffff0b7224 */ /* 0x000fe200000e06ff */
[----:B------:R-:W-:Y:S01]  /*07c0*/  IADD3 RZ, P0, R7, R8, RZ ;  /* 0x0000000807ff7210 */ /* 0x000fe20007f1e0ff */
[----:B------:R-:W-:-:S04]  /*07d0*/  IMAD.MOV.U32 R10, RZ, RZ, R9 ;  /* 0x000000ffff0a7224 */ /* 0x000fc800078e0009 */
[----:B------:R-:W-:-:S08]  /*07e0*/  IMAD.WIDE.U32.X R6, R13, R15, R10, P0 ;  /* 0x0000000f0d067225 */ /* 0x000fd000000e040a */
.L_x_5:
[-CC-:B------:R-:W-:Y:S01]  /*07f0*/  SHF.R.U64 R89, R6, R0.reuse, R7.reuse ;  /* 0x0000000006597219 */ /* 0x180fe20000001207 */
[----:B------:R-:W0:Y:S01]  /*0800*/  LDC R10, c[0x0][0x618] ;  /* 0x00018600ff0a7b82 */ /* 0x000e220000000800 */
[----:B------:R-:W-:Y:S01]  /*0810*/  SHF.R.U32.HI R5, RZ, R0, R7 ;  /* 0x00000000ff057219 */ /* 0x000fe20000011607 */
[----:B------:R-:W-:Y:S01]  /*0820*/  ULDC UR4, c[0x0][0x150] ;  /* 0x0000540000047ab9 */ /* 0x000fe20000000800 */
[----:B------:R-:W-:Y:S02]  /*0830*/  IADD3 R9, P0, RZ, -R89, RZ ;  /* 0x80000059ff097210 */ /* 0x000fe40007f1e0ff */
[----:B------:R-:W-:-:S03]  /*0840*/  I2FP.F32.U32 R0, R4 ;  /* 0x0000000400007245 */ /* 0x000fc60000201000 */
[----:B------:R-:W1:Y:S01]  /*0850*/  LDC.64 R26, c[0x0][0x640] ;  /* 0x00019000ff1a7b82 */ /* 0x000e620000000a00 */
[----:B------:R-:W-:Y:S02]  /*0860*/  IMAD.X R11, RZ, RZ, ~R5, P0 ;  /* 0x000000ffff0b7224 */ /* 0x000fe400000e0e05 */
[----:B------:R-:W-:Y:S01]  /*0870*/  FMUL R0, R0, UR4 ;  /* 0x0000000400007c20 */ /* 0x000fe20008400000 */
[----:B------:R-:W-:Y:S01]  /*0880*/  IMAD.WIDE.U32 R6, R9, R20, R16 ;  /* 0x0000001409067225 */ /* 0x000fe200078e0010 */
[----:B------:R-:W-:-:S03]  /*0890*/  ULDC UR4, c[0x0][0x154] ;  /* 0x0000550000047ab9 */ /* 0x000fc60000000800 */
[----:B------:R-:W-:Y:S01]  /*08a0*/  IMAD R8, R11, R20, RZ ;  /* 0x000000140b087224 */ /* 0x000fe200078e02ff */
[----:B------:R-:W2:Y:S01]  /*08b0*/  LDC R5, c[0x0][0x144] ;  /* 0x00005100ff057b82 */ /* 0x000ea20000000800 */
[----:B------:R-:W3:Y:S02]  /*08c0*/  F2I.U32.TRUNC.NTZ R0, R0 ;  /* 0x0000000000007305 */ /* 0x000ee4000020f000 */
[----:B------:R-:W-:-:S04]  /*08d0*/  IMAD R9, R9, R21, R8 ;  /* 0x0000001509097224 */ /* 0x000fc800078e0208 */
[----:B------:R-:W-:Y:S01]  /*08e0*/  IMAD.IADD R7, R7, 0x1, R9 ;  /* 0x0000000107077824 */ /* 0x000fe200078e0209 */
[----:B------:R-:W4:Y:S01]  /*08f0*/  LDC R12, c[0x0][0x608] ;  /* 0x00018200ff0c7b82 */ /* 0x000f220000000800 */
[----:B------:R-:W-:-:S03]  /*0900*/  IMAD.MOV.U32 R9, RZ, RZ, -0x1 ;  /* 0xffffffffff097424 */ /* 0x000fc600078e00ff */
[-CC-:B0-----:R-:W-:Y:S02]  /*0910*/  SHF.R.U64 R20, R6, R10.reuse, R7.reuse ;  /* 0x0000000a06147219 */ /* 0x181fe40000001207 */
[----:B------:R-:W-:Y:S02]  /*0920*/  I2FP.F32.U32 R6, R3 ;  /* 0x0000000300067245 */ /* 0x000fe40000201000 */
[----:B------:R-:W0:Y:S01]  /*0930*/  LDC R24, c[0x0][0x658] ;  /* 0x00019600ff187b82 */ /* 0x000e220000000800 */
[----:B-1----:R-:W-:Y:S01]  /*0940*/  ISETP.NE.U32.AND P0, PT, R26, RZ, PT ;  /* 0x000000ff1a00720c */ /* 0x002fe20003f05070 */
[----:B---3--:R-:W-:Y:S01]  /*0950*/  IMAD.MOV R8, RZ, RZ, -R0 ;  /* 0x000000ffff087224 */ /* 0x008fe200078e0a00 */
[----:B------:R-:W-:Y:S01]  /*0960*/  SHF.R.U32.HI R7, RZ, R10, R7 ;  /* 0x0000000aff077219 */ /* 0x000fe20000011607 */
[----:B------:R-:W-:Y:S01]  /*0970*/  FMUL R6, R6, UR4 ;  /* 0x0000000406067c20 */ /* 0x000fe20008400000 */
[----:B------:R-:W-:-:S03]  /*0980*/  ISETP.NE.AND.EX P0, PT, R27, RZ, PT, P0 ;  /* 0x000000ff1b00720c */ /* 0x000fc60003f05300 */
[----:B------:R-:W1:Y:S01]  /*0990*/  LDC R14, c[0x0][0x148] ;  /* 0x00005200ff0e7b82 */ /* 0x000e620000000800 */
[----:B--2---:R-:W-:-:S07]  /*09a0*/  IMAD R0, R5, R8, R4 ;  /* 0x0000000805007224 */ /* 0x004fce00078e0204 */
[----:B------:R-:W2:Y:S01]  /*09b0*/  LDC R22, c[0x0][0x600] ;  /* 0x00018000ff167b82 */ /* 0x000ea20000000800 */
[-CC-:B----4-:R-:W-:Y:S02]  /*09c0*/  SHF.R.U64 R28, R20, R12.reuse, R7.reuse ;  /* 0x0000000c141c7219 */ /* 0x190fe40000001207 */
[----:B------:R-:W-:Y:S01]  /*09d0*/  SHF.R.U32.HI R5, RZ, R12, R7 ;  /* 0x0000000cff057219 */ /* 0x000fe20000011607 */
[----:B------:R-:W-:Y:S01]  /*09e0*/  IMAD.MOV.U32 R7, RZ, RZ, 0x1 ;  /* 0x00000001ff077424 */ /* 0x000fe200078e00ff */
[----:B------:R3:W4:Y:S03]  /*09f0*/  F2I.U32.TRUNC.NTZ R12, R6 ;  /* 0x00000006000c7305 */ /* 0x000726000020f000 */
[----:B------:R-:W1:Y:S01]  /*0a00*/  LDC R15, c[0x0][0x648] ;  /* 0x00019200ff0f7b82 */ /* 0x000e620000000800 */
[-C--:B0-----:R-:W-:Y:S02]  /*0a10*/  SHF.L.U32 R4, R9, R24.reuse, RZ ;  /* 0x0000001809047219 */ /* 0x081fe400000006ff */
[----:B------:R-:W-:-:S02]  /*0a20*/  SHF.R.U64 R30, R28, R24, R5 ;  /* 0x000000181c1e7219 */ /* 0x000fc40000001205 */
[----:B------:R-:W-:Y:S02]  /*0a30*/  LOP3.LUT R11, RZ, R4, RZ, 0x33, !PT ;  /* 0x00000004ff0b7212 */ /* 0x000fe400078e33ff */
[-C--:B------:R-:W-:Y:S01]  /*0a40*/  SHF.R.U32.HI R5, RZ, R24.reuse, R5 ;  /* 0x00000018ff057219 */ /* 0x080fe20000011605 */
[----:B------:R-:W0:Y:S01]  /*0a50*/  LDC R21, c[0x0][0x638] ;  /* 0x00018e00ff157b82 */ /* 0x000e220000000800 */
[----:B------:R-:W-:Y:S01]  /*0a60*/  SHF.L.U32 R10, R7, R24, RZ ;  /* 0x00000018070a7219 */ /* 0x000fe200000006ff */
[----:B------:R-:W-:-:S06]  /*0a70*/  IMAD.MOV.U32 R4, RZ, RZ, R30 ;  /* 0x000000ffff047224 */ /* 0x000fcc00078e001e */
[----:B------:R-:W0:Y:S01]  /*0a80*/  LDC R90, c[0x0][0x610] ;  /* 0x00018400ff5a7b82 */ /* 0x000e220000000800 */
[----:B---34-:R-:W-:Y:S05]  /*0a90*/  @!P0 BRA `(.L_x_6) ;  /* 0x0000000000288947 */ /* 0x018fea0003800000 */
[----:B------:R-:W3:Y:S02]  /*0aa0*/  LDC R9, c[0x0][0x64c] ;  /* 0x00019300ff097b82 */ /* 0x000ee40000000800 */
[----:B---3--:R-:W-:-:S05]  /*0ab0*/  IADD3 R9, P0, R30, R9, RZ ;  /* 0x000000091e097210 */ /* 0x008fca0007f1e0ff */
        /* <DEDUP_REMOVED lines=8> */
.L_x_6:
[----:B-1----:R-:W-:Y:S01]  /*0b40*/  SHF.R.U64 R4, R4, R15, R5 ;  /* 0x0000000f04047219 */ /* 0x002fe20000001205 */
[----:B--2---:R-:W-:Y:S01]  /*0b50*/  VIADD R5, R22, 0xffffffff ;  /* 0xffffffff16057836 */ /* 0x004fe20000000000 */
[----:B------:R-:W-:Y:S01]  /*0b60*/  LOP3.LUT R11, R28, R11, RZ, 0xc0, !PT ;  /* 0x0000000b1c0b7212 */ /* 0x000fe200078ec0ff */
[----:B------:R-:W-:Y:S02]  /*0b70*/  IMAD.MOV R12, RZ, RZ, -R12 ;  /* 0x000000ffff0c7224 */ /* 0x000fe400078e0a0c */
[----:B------:R-:W-:Y:S01]  /*0b80*/  IMAD.MOV R6, RZ, RZ, -R4 ;  /* 0x000000ffff067224 */ /* 0x000fe200078e0a04 */
[----:B------:R-:W-:Y:S01]  /*0b90*/  LOP3.LUT R5, R20, R5, RZ, 0xc0, !PT ;  /* 0x0000000514057212 */ /* 0x000fe200078ec0ff */
[----:B------:R-:W-:Y:S02]  /*0ba0*/  @P3 IMAD R0, R14, R12, R3 ;  /* 0x0000000c0e003224 */ /* 0x000fe400078e0203 */
[----:B------:R-:W-:Y:S02]  /*0bb0*/  IMAD R11, R10, R4, R11 ;  /* 0x000000040a0b7224 */ /* 0x000fe400078e020b */
[----:B0-----:R-:W-:-:S02]  /*0bc0*/  IMAD R3, R6, R21, R30 ;  /* 0x0000001506037224 */ /* 0x001fc400078e021e */
[----:B------:R-:W-:Y:S02]  /*0bd0*/  IMAD R90, R11, R90, R0 ;  /* 0x0000005a0b5a7224 */ /* 0x000fe400078e0200 */
[----:B------:R-:W-:Y:S02]  /*0be0*/  IMAD R3, R3, R22, R5 ;  /* 0x0000001603037224 */ /* 0x000fe400078e0205 */
[----:B------:R-:W-:-:S03]  /*0bf0*/  IMAD.MOV.U32 R0, RZ, RZ, 0x1 ;  /* 0x00000001ff007424 */ /* 0x000fc600078e00ff */
[----:B------:R-:W-:Y:S02]  /*0c00*/  SEL R91, R3, R90, !P3 ;  /* 0x0000005a035b7207 */ /* 0x000fe40005800000 */
[----:B------:R-:W-:-:S07]  /*0c10*/  SEL R90, R90, R3, !P3 ;  /* 0x000000035a5a7207 */ /* 0x000fce0005800000 */
.L_x_4:
[----:B------:R-:W-:-:S08]  /*0c20*/  NOP ;  /* 0x0000000000007918 */ /* 0x000fd00000000000 */
[----:B------:R-:W0:Y:S02]  /*0c30*/  USETMAXREG.TRY_ALLOC.CTAPOOL UP0, 0xe8 ;  /* 0x000000e8000079c8 */ /* 0x000e240008000600 */
[----:B0-----:R-:W-:-:S13]  /*0c40*/  PLOP3.LUT P0, PT, PT, PT, UP0, 0x80, 0x0 ;  /* 0x000000000000781c */ /* 0x001fda0003f0f008 */
[----:B------:R-:W-:Y:S05]  /*0c50*/  @!P0 BRA `(.L_x_4) ;  /* 0xfffffffc00f08947 */ /* 0x000fea000383ffff */
[----:B------:R-:W-:Y:S01]  /*0c60*/  ULDC.64 UR4, c[0x0][0x598] ;  /* 0x0001660000047ab9 */ /* 0x000fe20000000a00 */
[----:B------:R-:W-:Y:S01]  /*0c70*/  ULDC.64 UR36, c[0x0][0x208] ;  /* 0x0000820000247ab9 */ /* 0x000fe20000000a00 */
[----:B------:R-:W-:-:S04]  /*0c80*/  ISETP.NE.U32.AND P0, PT, RZ, UR4, PT ;  /* 0x00000004ff007c0c */ /* 0x000fc8000bf05070 */
[----:B------:R-:W-:-:S13]  /*0c90*/  ISETP.NE.AND.EX P0, PT, RZ, UR5, PT, P0 ;  /* 0x00000005ff007c0c */ /* 0x000fda000bf05300 */
[----:B------:R-:W-:Y:S05]  /*0ca0*/  @!P0 BRA `(.L_x_7) ;  /* 0x00000000001c8947 */ /* 0x000fea0003800000 */
[----:B------:R-:W0:Y:S02]  /*0cb0*/  LDC.64 R4, c[0x0][0x598] ;  /* 0x00016600ff047b82 */ /* 0x000e240000000a00 */
[----:B0-----:R-:W2:Y:S02]  /*0cc0*/  LDG.E.64 R4, desc[UR36][R4.64] ;  /* 0x0000002404047981 */ /* 0x001ea4000c1e1b00 */
[----:B--2---:R-:W-:-:S04]  /*0cd0*/  ISETP.NE.U32.AND P0, PT, R4, RZ, PT ;  /* 0x000000ff0400720c */ /* 0x004fc80003f05070 */
[----:B------:R-:W-:-:S13]  /*0ce0*/  ISETP.NE.AND.EX P0, PT, R5, RZ, PT, P0 ;  /* 0x000000ff0500720c */ /* 0x000fda0003f05300 */
[----:B------:R-:W-:Y:S05]  /*0cf0*/  @!P0 BRA `(.L_x_7) ;  /* 0x0000000000088947 */ /* 0x000fea0003800000 */
[----:B------:R0:W5:Y:S01]  /*0d00*/  LD.E R22, desc[UR36][R4.64] ;  /* 0x0000002404167980 */ /* 0x000162000c101900 */
[----:B------:R-:W-:Y:S05]  /*0d10*/  BRA `(.L_x_8) ;  /* 0x0000000000247947 */ /* 0x000fea0003800000 */
.L_x_7:
[----:B------:R-:W-:Y:S02]  /*0d20*/  ULDC.64 UR4, c[0x0][0x588] ;  /* 0x0001620000047ab9 */ /* 0x000fe40000000a00 */
[----:B------:R-:W-:-:S04]  /*0d30*/  ISETP.NE.U32.AND P0, PT, RZ, UR4, PT ;  /* 0x00000004ff007c0c */ /* 0x000fc8000bf05070 */
[----:B------:R-:W-:-:S13]  /*0d40*/  ISETP.NE.AND.EX P0, PT, RZ, UR5, PT, P0 ;  /* 0x00000005ff007c0c */ /* 0x000fda000bf05300 */
[----:B------:R-:W-:Y:S05]  /*0d50*/  @!P0 BRA `(.L_x_9) ;  /* 0x00000000000c8947 */ /* 0x000fea0003800000 */
[----:B------:R-:W0:Y:S02]  /*0d60*/  LDC.64 R22, c[0x0][0x588] ;  /* 0x00016200ff167b82 */ /* 0x000e240000000a00 */
[----:B0-----:R1:W5:Y:S01]  /*0d70*/  LDG.E R22, desc[UR36][R22.64] ;  /* 0x0000002416167981 */ /* 0x001362000c1e1900 */
[----:B------:R-:W-:Y:S05]  /*0d80*/  BRA `(.L_x_8) ;  /* 0x0000000000087947 */ /* 0x000fea0003800000 */
.L_x_9:
[----:B------:R-:W-:Y:S02]  /*0d90*/  ULDC UR4, c[0x0][0x580] ;  /* 0x0001600000047ab9 */ /* 0x000fe40000000800 */
[----:B------:R-:W-:-:S07]  /*0da0*/  IMAD.U32 R22, RZ, RZ, UR4 ;  /* 0x00000004ff167e24 */ /* 0x000fce000f8e00ff */
.L_x_8:
[----:B------:R-:W-:Y:S02]  /*0db0*/  ULDC.64 UR4, c[0x0][0x5a0] ;  /* 0x0001680000047ab9 */ /* 0x000fe40000000a00 */
[----:B------:R-:W-:-:S04]  /*0dc0*/  ISETP.NE.U32.AND P0, PT, RZ, UR4, PT ;  /* 0x00000004ff007c0c */ /* 0x000fc8000bf05070 */
[----:B------:R-:W-:-:S13]  /*0dd0*/  ISETP.NE.AND.EX P0, PT, RZ, UR5, PT, P0 ;  /* 0x00000005ff007c0c */ /* 0x000fda000bf05300 */
[----:B------:R-:W-:Y:S05]  /*0de0*/  @!P0 BRA `(.L_x_10) ;  /* 0x00000000001c8947 */ /* 0x000fea0003800000 */
[----:B0-----:R-:W0:Y:S02]  /*0df0*/  LDC.64 R4, c[0x0][0x5a0] ;  /* 0x00016800ff047b82 */ /* 0x001e240000000a00 */
[----:B0-----:R-:W2:Y:S02]  /*0e00*/  LDG.E.64 R4, desc[UR36][R4.64] ;  /* 0x0000002404047981 */ /* 0x001ea4000c1e1b00 */
[----:B--2---:R-:W-:-:S04]  /*0e10*/  ISETP.NE.U32.AND P0, PT, R4, RZ, PT ;  /* 0x000000ff0400720c */ /* 0x004fc80003f05070 */
[----:B------:R-:W-:-:S13]  /*0e20*/  ISETP.NE.AND.EX P0, PT, R5, RZ, PT, P0 ;  /* 0x000000ff0500720c */ /* 0x000fda0003f05300 */
[----:B------:R-:W-:Y:S05]  /*0e30*/  @!P0 BRA `(.L_x_10) ;  /* 0x0000000000088947 */ /* 0x000fea0003800000 */
[----:B-1----:R0:W5:Y:S01]  /*0e40*/  LD.E R23, desc[UR36][R4.64] ;  /* 0x0000002404177980 */ /* 0x002162000c101900 */
[----:B------:R-:W-:Y:S05]  /*0e50*/  BRA `(.L_x_11) ;  /* 0x0000000000247947 */ /* 0x000fea0003800000 */
.L_x_10:
[----:B------:R-:W-:Y:S02]  /*0e60*/  ULDC.64 UR4, c[0x0][0x590] ;  /* 0x0001640000047ab9 */ /* 0x000fe40000000a00 */
[----:B------:R-:W-:-:S04]  /*0e70*/  ISETP.NE.U32.AND P0, PT, RZ, UR4, PT ;  /* 0x00000004ff007c0c */ /* 0x000fc8000bf05070 */
[----:B------:R-:W-:-:S13]  /*0e80*/  ISETP.NE.AND.EX P0, PT, RZ, UR5, PT, P0 ;  /* 0x00000005ff007c0c */ /* 0x000fda000bf05300 */
[----:B------:R-:W-:Y:S05]  /*0e90*/  @!P0 BRA `(.L_x_12) ;  /* 0x00000000000c8947 */ /* 0x000fea0003800000 */
[----:B0-----:R-:W1:Y:S02]  /*0ea0*/  LDC.64 R4, c[0x0][0x590] ;  /* 0x00016400ff047b82 */ /* 0x001e640000000a00 */
[----:B-1----:R1:W5:Y:S01]  /*0eb0*/  LDG.E R23, desc[UR36][R4.64] ;  /* 0x0000002404177981 */ /* 0x002362000c1e1900 */
[----:B------:R-:W-:Y:S05]  /*0ec0*/  BRA `(.L_x_11) ;  /* 0x0000000000087947 */ /* 0x000fea0003800000 */
.L_x_12:
[----:B------:R-:W-:Y:S02]  /*0ed0*/  ULDC UR4, c[0x0][0x584] ;  /* 0x0001610000047ab9 */ /* 0x000fe40000000800 */
[----:B-1----:R-:W-:-:S07]  /*0ee0*/  IMAD.U32 R23, RZ, RZ, UR4 ;  /* 0x00000004ff177e24 */ /* 0x002fce000f8e00ff */
.L_x_11:
[----:B------:R-:W-:-:S13]  /*0ef0*/  LOP3.LUT P0, RZ, R0, 0xff, RZ, 0xc0, !PT ;  /* 0x000000ff00ff7812 */ /* 0x000fda000780c0ff */
[----:B------:R-:W-:Y:S05]  /*0f00*/  @!P0 EXIT ;  /* 0x000000000000894d */ /* 0x000fea0003800000 */
[----:B------:R-:W-:Y:S01]  /*0f10*/  ULDC UR4, c[0x0][0x28c] ;  /* 0x0000a30000047ab9 */ /* 0x000fe20000000800 */
[----:B------:R-:W-:Y:S01]  /*0f20*/  UMOV UR38, URZ ;  /* 0x0000003f00267c82 */ /* 0x000fe20008000000 */
[----:B------:R-:W-:Y:S01]  /*0f30*/  UIADD3 UR4, UR4, 0x7f, URZ ;  /* 0x0000007f04047890 */ /* 0x000fe2000fffe03f */
[----:B------:R-:W-:-:S03]  /*0f40*/  UMOV UR39, URZ ;  /* 0x0000003f00277c82 */ /* 0x000fc60008000000 */
[----:B------:R-:W-:-:S04]  /*0f50*/  USHF.R.S32.HI UR5, URZ, 0x1f, UR4 ;  /* 0x0000001f3f057899 */ /* 0x000fc80008011404 */
[----:B------:R-:W-:-:S04]  /*0f60*/  ULEA.HI UR5, UR5, UR4, URZ, 0x7 ;  /* 0x0000000405057291 */ /* 0x000fc8000f8f383f */
[----:B------:R-:W-:-:S12]  /*0f70*/  USHF.R.S32.HI UR40, URZ, 0x7, UR5 ;  /* 0x000000073f287899 */ /* 0x000fd80008011405 */
.L_x_162:
[----:B------:R-:W-:Y:S01]  /*0f80*/  LOP3.LUT R0, R18, 0x80, RZ, 0xc0, !PT ;  /* 0x0000008012007812 */ /* 0x000fe200078ec0ff */
[----:B------:R-:W2:Y:S01]  /*0f90*/  S2UR UR7, SR_CgaCtaId ;  /* 0x00000000000779c3 */ /* 0x000ea20000008800 */
[----:B------:R-:W-:Y:S02]  /*0fa0*/  UMOV UR6, 0x400 ;  /* 0x0000040000067882 */ /* 0x000fe40000000000 */
[----:B------:R-:W-:-:S06]  /*0fb0*/  SHF.R.U32.HI R0, RZ, 0x7, R0 ;  /* 0x00000007ff007819 */ /* 0x000fcc0000011600 */
[----:B---3--:R-:W3:Y:S01]  /*0fc0*/  SHFL.IDX PT, R0, R0, RZ, 0x1f ;  /* 0x00001fff00007589 */ /* 0x008ee200000e0000 */
[----:B--2---:R-:W-:Y:S01]  /*0fd0*/  ULEA UR6, UR7, UR6, 0x18 ;  /* 0x0000000607067291 */ /* 0x004fe2000f8ec03f */
[----:B---3--:R-:W-:-:S13]  /*0fe0*/  R2UR UR4, R0 ;  /* 0x00000000000472ca */ /* 0x008fda00000e0000 */
[----:B------:R-:W-:-:S04]  /*0ff0*/  ULEA.HI UR5, UR4, UR4, URZ, 0x1 ;  /* 0x0000000404057291 */ /* 0x000fc8000f8f083f */
[----:B------:R-:W-:-:S04]  /*1000*/  ULOP3.LUT UR5, UR5, 0x7fffe, URZ, 0xc0, !UPT ;  /* 0x0007fffe05057892 */ /* 0x000fc8000f8ec03f */
[----:B------:R-:W-:-:S03]  /*1010*/  UIADD3 UR5, UR4, -UR5, URZ ;  /* 0x8000000504057290 */ /* 0x000fc6000fffe03f */
[----:B------:R-:W-:Y:S01]  /*1020*/  ULDC UR4, c[0x0][0x28c] ;  /* 0x0000a30000047ab9 */ /* 0x000fe20000000800 */
[----:B------:R-:W-:Y:S01]  /*1030*/  ULEA UR5, UR5, UR6, 0xd ;  /* 0x0000000605057291 */ /* 0x000fe2000f8e683f */
[----:B------:R-:W-:-:S03]  /*1040*/  ISETP.LT.AND P0, PT, RZ, UR4, PT ;  /* 0x00000004ff007c0c */ /* 0x000fc6000bf01270 */
[----:B------:R-:W-:-:S04]  /*1050*/  UIADD3 UR5, UR5, 0x180, URZ ;  /* 0x0000018005057890 */ /* 0x000fc8000fffe03f */
[----:B------:R-:W-:-:S04]  /*1060*/  USHF.R.U32.HI UR5, URZ, 0x4, UR5 ;  /* 0x000000043f057899 */ /* 0x000fc80008011605 */
[----:B------:R-:W-:-:S04]  /*1070*/  ULOP3.LUT UR5, UR5, 0x3fff, URZ, 0xc0, !UPT ;  /* 0x00003fff05057892 */ /* 0x000fc8000f8ec03f */
[----:B------:R-:W-:Y:S01]  /*1080*/  ULOP3.LUT UR41, UR5, 0x10000, URZ, 0xfc, !UPT ;  /* 0x0001000005297892 */ /* 0x000fe2000f8efc3f */
[----:B01--4-:R-:W-:Y:S11]  /*1090*/  @P0 BRA `(.L_x_13) ;  /* 0x0000000000400947 */ /* 0x013ff60003800000 */
[----:B------:R-:W-:Y:S01]  /*10a0*/  MOV R0, 0x0 ;  /* 0x0000000000007802 */ /* 0x000fe20000000f00 */
[----:B------:R-:W-:Y:S01]  /*10b0*/  ULDC.64 UR4, c[0x4][0x68] ;  /* 0x01001a0000047ab9 */ /* 0x000fe20000000a00 */
[----:B------:R-:W-:Y:S01]  /*10c0*/  ULDC.64 UR6, c[0x4][0x8] ;  /* 0x0100020000067ab9 */ /* 0x000fe20000000a00 */
[----:B01----:R-:W-:Y:S01]  /*10d0*/  IMAD.U32 R4, RZ, RZ, UR4 ;  /* 0x00000004ff047e24 */ /* 0x003fe2000f8e00ff */
[----:B------:R0:W1:Y:S01]  /*10e0*/  LDC.64 R14, c[0x4][R0] ;  /* 0x01000000000e7b82 */ /* 0x0000620000000a00 */
[----:B------:R-:W-:Y:S01]  /*10f0*/  IMAD.U32 R5, RZ, RZ, UR5 ;  /* 0x00000005ff057e24 */ /* 0x000fe2000f8e00ff */
[----:B------:R-:W-:Y:S01]  /*1100*/  ULDC.64 UR4, c[0x4][0x70] ;  /* 0x01001c0000047ab9 */ /* 0x000fe20000000a00 */
[----:B------:R-:W-:Y:S02]  /*1110*/  IMAD.U32 R10, RZ, RZ, UR6 ;  /* 0x00000006ff0a7e24 */ /* 0x000fe4000f8e00ff */
[----:B------:R-:W-:Y:S02]  /*1120*/  IMAD.U32 R6, RZ, RZ, UR4 ;  /* 0x00000004ff067e24 */ /* 0x000fe4000f8e00ff */
[----:B------:R-:W-:-:S02]  /*1130*/  IMAD.U32 R7, RZ, RZ, UR5 ;  /* 0x00000005ff077e24 */ /* 0x000fc4000f8e00ff */
[----:B------:R-:W-:Y:S02]  /*1140*/  IMAD.U32 R11, RZ, RZ, UR7 ;  /* 0x00000007ff0b7e24 */ /* 0x000fe4000f8e00ff */
[----:B------:R-:W-:Y:S02]  /*1150*/  IMAD.MOV.U32 R8, RZ, RZ, 0x1e1 ;  /* 0x000001e1ff087424 */ /* 0x000fe400078e00ff */
[----:B------:R-:W-:Y:S02]  /*1160*/  IMAD.MOV.U32 R12, RZ, RZ, 0x1 ;  /* 0x00000001ff0c7424 */ /* 0x000fe400078e00ff */
[----:B0-----:R-:W-:-:S07]  /*1170*/  IMAD.MOV.U32 R13, RZ, RZ, RZ ;  /* 0x000000ffff0d7224 */ /* 0x001fce00078e00ff */
[----:B------:R-:W-:-:S07]  /*1180*/  LEPC R20, `(.L_x_13) ;  /* 0x000000001014794e */ /* 0x000fce0000000000 */
[----:B-1---5:R-:W-:Y:S05]  /*1190*/  CALL.ABS.NOINC R14 ;  /* 0x000000000e007343 */ /* 0x022fea0003c00000 */
.L_x_13:
[----:B------:R-:W-:-:S04]  /*11a0*/  LOP3.LUT R0, R19, 0x1, RZ, 0xfc, !PT ;  /* 0x0000000113007812 */ /* 0x000fc800078efcff */
[----:B------:R-:W-:-:S13]  /*11b0*/  ISETP.NE.AND P0, PT, R0, 0x3, PT ;  /* 0x000000030000780c */ /* 0x000fda0003f05270 */
[----:B------:R-:W-:Y:S05]  /*11c0*/  @!P0 BRA `(.L_x_14) ;  /* 0x0000000000048947 */ /* 0x000fea0003800000 */
[----:B------:R-:W-:Y:S01]  /*11d0*/  BPT.TRAP 0x1 ;  /* 0x000000040000795c */ /* 0x000fe20000300000 */
.L_x_14:
[----:B------:R-:W2:Y:S01]  /*11e0*/  S2UR UR5, SR_CgaCtaId ;  /* 0x00000000000579c3 */ /* 0x000ea20000008800 */
[----:B------:R-:W-:Y:S01]  /*11f0*/  UMOV UR4, 0x400 ;  /* 0x0000040000047882 */ /* 0x000fe20000000000 */
[----:B------:R-:W-:Y:S02]  /*1200*/  IMAD.U32 R0, RZ, RZ, UR38 ;  /* 0x00000026ff007e24 */ /* 0x000fe4000f8e00ff */
[----:B------:R-:W-:-:S03]  /*1210*/  IMAD.U32 R3, RZ, RZ, UR39 ;  /* 0x00000027ff037e24 */ /* 0x000fc6000f8e00ff */
[----:B------:R-:W-:Y:S01]  /*1220*/  SHF.L.U32 R0, R0, 0x1f, RZ ;  /* 0x0000001f00007819 */ /* 0x000fe200000006ff */
[----:B--2---:R-:W-:-:S06]  /*1230*/  ULEA UR4, UR5, UR4, 0x18 ;  /* 0x0000000405047291 */ /* 0x004fcc000f8ec03f */
[----:B------:R-:W-:-:S04]  /*1240*/  IMAD.U32 R6, RZ, RZ, UR4 ;  /* 0x00000004ff067e24 */ /* 0x000fc8000f8e00ff */
[----:B------:R-:W-:-:S04]  /*1250*/  IMAD R3, R3, 0x8, R6 ;  /* 0x0000000803037824 */ /* 0x000fc800078e0206 */
[----:B------:R2:W3:Y:S01]  /*1260*/  SYNCS.PHASECHK.TRANS64.TRYWAIT P1, [R3+URZ], R0 ;  /* 0x00000000030075a7 */ /* 0x0004e2000802017f */
[----:B------:R-:W-:Y:S05]  /*1270*/  @!P0 BRA `(.L_x_15) ;  /* 0x0000000000048947 */ /* 0x000fea0003800000 */
[----:B------:R-:W-:Y:S01]  /*1280*/  BPT.TRAP 0x1 ;  /* 0x000000040000795c */ /* 0x000fe20000300000 */
.L_x_15:
[----:B---3--:R-:W-:Y:S05]  /*1290*/  @P1 BRA `(.L_x_16) ;  /* 0x0000000000081947 */ /* 0x008fea0003800000 */
[----:B------:R-:W3:Y:S02]  /*12a0*/  SYNCS.PHASECHK.TRANS64.TRYWAIT P1, [R3+URZ], R0 ;  /* 0x00000000030075a7 */ /* 0x000ee4000802017f */
[----:B---3--:R-:W-:Y:S05]  /*12b0*/  @!P1 BRA `(.L_x_17) ;  /* 0x0000006000309947 */ /* 0x008fea0003800000 */
.L_x_16:
[----:B------:R-:W-:-:S04]  /*12c0*/  UISETP.LT.AND UP0, UPT, UR40, 0x1, UPT ;  /* 0x000000012800788c */ /* 0x000fc8000bf01270 */
[----:B------:R-:W-:-:S06]  /*12d0*/  USEL UR4, UR40, 0x1, UP0 ;  /* 0x0000000128047887 */ /* 0x000fcc0008000000 */
[----:B--23--:R-:W-:Y:S01]  /*12e0*/  IMAD.U32 R0, RZ, RZ, UR4 ;  /* 0x00000004ff007e24 */ /* 0x00cfe2000f8e00ff */
[----:B------:R-:W-:Y:S05]  /*12f0*/  WARPSYNC.ALL ;  /* 0x0000000000007948 */ /* 0x000fea0003800000 */
[----:B------:R-:W-:-:S04]  /*1300*/  IADD3 R0, -R0, UR40, RZ ;  /* 0x0000002800007c10 */ /* 0x000fc8000fffe1ff */
[----:B------:R-:W-:Y:S02]  /*1310*/  ISETP.GE.AND P1, PT, R0, 0x1, PT ;  /* 0x000000010000780c */ /* 0x000fe40003f26270 */
[----:B------:R-:W-:Y:S01]  /*1320*/  R2UR UR4, R6 ;  /* 0x00000000060472ca */ /* 0x000fe200000e0000 */
[----:B------:R-:W-:Y:S01]  /*1330*/  ULEA UR6, UR39, UR41, 0xb ;  /* 0x0000002927067291 */ /* 0x000fe2000f8e583f */
[----:B------:R-:W-:Y:S01]  /*1340*/  WARPGROUP.ARRIVE ;  /* 0x00000000000079c5 */ /* 0x000fe20000000000 */
[----:B------:R-:W-:Y:S01]  /*1350*/  UMOV UR9, 0x40000040 ;  /* 0x4000004000097882 */ /* 0x000fe20000000000 */
[----:B------:R-:W-:Y:S01]  /*1360*/  UMOV UR11, 0x40000040 ;  /* 0x40000040000b7882 */ /* 0x000fe20000000000 */
[----:B------:R-:W-:-:S03]  /*1370*/  UIADD3 UR7, UR6, 0x400, URZ ;  /* 0x0000040006077890 */ /* 0x000fc6000fffe03f */
[----:B------:R-:W-:-:S05]  /*1380*/  UMOV UR8, UR6 ;  /* 0x0000000600087c82 */ /* 0x000fca0008000000 */
[----:B------:R-:W-:-:S04]  /*1390*/  UIADD3 UR4, UR4, 0x38180, URZ ;  /* 0x0003818004047890 */ /* 0x000fc8000fffe03f */
[----:B------:R-:W-:-:S04]  /*13a0*/  USHF.R.U32.HI UR4, URZ, 0x4, UR4 ;  /* 0x000000043f047899 */ /* 0x000fc80008011604 */
[----:B------:R-:W-:-:S04]  /*13b0*/  ULOP3.LUT UR4, UR4, 0x3fff, URZ, 0xc0, !UPT ;  /* 0x00003fff04047892 */ /* 0x000fc8000f8ec03f */
[----:B------:R-:W-:-:S04]  /*13c0*/  ULOP3.LUT UR4, UR4, 0x10000, URZ, 0xfc, !UPT ;  /* 0x0001000004047892 */ /* 0x000fc8000f8efc3f */
[----:B------:R-:W-:-:S07]  /*13d0*/  ULEA UR5, UR39, UR4, 0x9 ;  /* 0x0000000427057291 */ /* 0x000fce000f8e483f */
[----:B------:R-:W-:Y:S02]  /*13e0*/  UMOV UR10, UR5 ;  /* 0x00000005000a7c82 */ /* 0x000fe40008000000 */
[----:B------:R-:W-:Y:S01]  /*13f0*/  IGMMA.64x64x32.S8.S8 R56, gdesc[UR8], RZ, !UPT, gsb0 ;  /* 0x01e00000083879f1 */ /* 0x000fe2000c0410ff */
[----:B------:R-:W-:Y:S01]  /*1400*/  UMOV UR8, UR7 ;  /* 0x0000000700087c82 */ /* 0x000fe20008000000 */
[----:B------:R-:W-:Y:S01]  /*1410*/  UMOV UR9, 0x40000040 ;  /* 0x4000004000097882 */ /* 0x000fe20000000000 */
[----:B------:R-:W-:Y:S01]  /*1420*/  UIADD3 UR7, UR6, 0x402, URZ ;  /* 0x0000040206077890 */ /* 0x000fe2000fffe03f */
[----:B------:R-:W-:Y:S02]  /*1430*/  WARPGROUP.DEPBAR.LE gsb0, 0x0 ;  /* 0x00008000000079c5 */ /* 0x000fe40000010000 */
[----:B------:R-:W-:-:S06]  /*1440*/  WARPGROUP.ARRIVE ;  /* 0x00000000000079c5 */ /* 0x000fcc0000000000 */
[----:B------:R-:W-:Y:S01]  /*1450*/  IGMMA.64x64x32.S8.S8 R24, gdesc[UR8], RZ, !UPT, gsb0 ;  /* 0x01e00000081879f1 */ /* 0x000fe2000c0410ff */
[----:B------:R-:W-:Y:S02]  /*1460*/  UIADD3 UR8, UR6, 0x2, URZ ;  /* 0x0000000206087890 */ /* 0x000fe4000fffe03f */
[----:B------:R-:W-:Y:S01]  /*1470*/  UIADD3 UR10, UR5, 0x2, URZ ;  /* 0x00000002050a7890 */ /* 0x000fe2000fffe03f */
[----:B------:R-:W-:Y:S01]  /*1480*/  UMOV UR9, 0x40000040 ;  /* 0x4000004000097882 */ /* 0x000fe20000000000 */
[----:B------:R-:W-:Y:S01]  /*1490*/  UMOV UR11, 0x40000040 ;  /* 0x40000040000b7882 */ /* 0x000fe20000000000 */
[----:B------:R-:W-:Y:S02]  /*14a0*/  WARPGROUP.DEPBAR.LE gsb0, 0x0 ;  /* 0x00008000000079c5 */ /* 0x000fe40000010000 */
[----:B------:R-:W-:-:S06]  /*14b0*/  WARPGROUP.ARRIVE ;  /* 0x00000000000079c5 */ /* 0x000fcc0000000000 */
[----:B------:R-:W-:Y:S01]  /*14c0*/  IGMMA.64x64x32.S8.S8 R56, gdesc[UR8], R56, gsb0 ;  /* 0x01e00000083879f1 */ /* 0x000fe20008041038 */
[----:B------:R-:W-:Y:S01]  /*14d0*/  UMOV UR8, UR7 ;  /* 0x0000000700087c82 */ /* 0x000fe20008000000 */
[----:B------:R-:W-:Y:S01]  /*14e0*/  UMOV UR9, 0x40000040 ;  /* 0x4000004000097882 */ /* 0x000fe20000000000 */
[----:B------:R-:W-:Y:S01]  /*14f0*/  UIADD3 UR7, UR6, 0x404, URZ ;  /* 0x0000040406077890 */ /* 0x000fe2000fffe03f */
[----:B------:R-:W-:Y:S02]  /*1500*/  WARPGROUP.DEPBAR.LE gsb0, 0x0 ;  /* 0x00008000000079c5 */ /* 0x000fe40000010000 */
[----:B------:R-:W-:-:S06]  /*1510*/  WARPGROUP.ARRIVE ;  /* 0x00000000000079c5 */ /* 0x000fcc0000000000 */
[----:B------:R-:W-:Y:S01]  /*1520*/  IGMMA.64x64x32.S8.S8 R24, gdesc[UR8], R24, gsb0 ;  /* 0x01e00000081879f1 */ /* 0x000fe20008041018 */
        /* <DEDUP_REMOVED lines=9> */
[----:B------:R-:W-:Y:S02]  /*15c0*/  WARPGROUP.DEPBAR.LE gsb0, 0x0 ;  /* 0x00008000000079c5 */ /* 0x000fe40000010000 */
[----:B------:R-:W-:-:S06]  /*15d0*/  WARPGROUP.ARRIVE ;  /* 0x00000000000079c5 */ /* 0x000fcc0000000000 */
[----:B------:R-:W-:Y:S01]  /*15e0*/  IGMMA.64x64x32.S8.S8 R24, gdesc[UR8], R24, gsb0 ;  /* 0x01e00000081879f1 */ /* 0x000fe20008041018 */
[----:B------:R-:W-:Y:S02]  /*15f0*/  UIADD3 UR8, UR6, 0x6, URZ ;  /* 0x0000000606087890 */ /* 0x000fe4000fffe03f */
[----:B------:R-:W-:Y:S01]  /*1600*/  UIADD3 UR10, UR5, 0x6, URZ ;  /* 0x00000006050a7890 */ /* 0x000fe2000fffe03f */
[----:B------:R-:W-:Y:S01]  /*1610*/  UMOV UR9, 0x40000040 ;  /* 0x4000004000097882 */ /* 0x000fe20000000000 */
[----:B------:R-:W-:Y:S01]  /*1620*/  UMOV UR11, 0x40000040 ;  /* 0x40000040000b7882 */ /* 0x000fe20000000000 */
[----:B------:R-:W-:Y:S01]  /*1630*/  UIADD3 UR6, UR6, 0x406, URZ ;  /* 0x0000040606067890 */ /* 0x000fe2000fffe03f */
[----:B------:R-:W-:Y:S02]  /*1640*/  WARPGROUP.DEPBAR.LE gsb0, 0x0 ;  /* 0x00008000000079c5 */ /* 0x000fe40000010000 */
[----:B------:R-:W-:-:S06]  /*1650*/  WARPGROUP.ARRIVE ;  /* 0x00000000000079c5 */ /* 0x000fcc0000000000 */
[----:B------:R-:W-:Y:S01]  /*1660*/  IGMMA.64x64x32.S8.S8 R56, gdesc[UR8], R56, gsb0 ;  /* 0x01e00000083879f1 */ /* 0x000fe20008041038 */
[----:B------:R-:W-:Y:S01]  /*1670*/  UMOV UR8, UR6 ;  /* 0x0000000600087c82 */ /* 0x000fe20008000000 */
[----:B------:R-:W-:Y:S01]  /*1680*/  UMOV UR9, 0x40000040 ;  /* 0x4000004000097882 */ /* 0x000fe20000000000 */
[----:B------:R-:W-:Y:S02]  /*1690*/  WARPGROUP.DEPBAR.LE gsb0, 0x0 ;  /* 0x00008000000079c5 */ /* 0x000fe40000010000 */
[----:B------:R-:W-:-:S06]  /*16a0*/  WARPGROUP.ARRIVE ;  /* 0x00000000000079c5 */ /* 0x000fcc0000000000 */
[----:B------:R-:W-:Y:S03]  /*16b0*/  IGMMA.64x64x32.S8.S8 R24, gdesc[UR8], R24, gsb0 ;  /* 0x01e00000081879f1 */ /* 0x000fe60008041018 */
[----:B------:R-:W-:Y:S02]  /*16c0*/  WARPGROUP.DEPBAR.LE gsb0, 0x0 ;  /* 0x00008000000079c5 */ /* 0x000fe40000010000 */
[----:B------:R-:W-:Y:S05]  /*16d0*/  @!P1 BRA `(.L_x_18) ;  /* 0x0000000400809947 */ /* 0x000fea0003800000 */
[----:B------:R-:W-:Y:S02]  /*16e0*/  UIADD3 UR5, UR39, 0x1, URZ ;  /* 0x0000000127057890 */ /* 0x000fe4000fffe03f */
[----:B------:R-:W-:Y:S02]  /*16f0*/  IMAD.U32 R3, RZ, RZ, UR39 ;  /* 0x00000027ff037e24 */ /* 0x000fe4000f8e00ff */
[----:B------:R-:W-:-:S04]  /*1700*/  UISETP.NE.AND UP0, UPT, UR5, 0x7, UPT ;  /* 0x000000070500788c */ /* 0x000fc8000bf05270 */
[----:B------:R-:W-:Y:S02]  /*1710*/  USEL UR6, URZ, 0x1, UP0 ;  /* 0x000000013f067887 */ /* 0x000fe40008000000 */
[----:B------:R-:W-:Y:S02]  /*1720*/  USEL UR5, UR5, URZ, UP0 ;  /* 0x0000003f05057287 */ /* 0x000fe40008000000 */
[----:B------:R-:W-:-:S06]  /*1730*/  ULOP3.LUT UR6, UR38, UR6, URZ, 0x3c, !UPT ;  /* 0x0000000626067292 */ /* 0x000fcc000f8e3c3f */
[----:B------:R-:W-:-:S07]  /*1740*/  IMAD.U32 R7, RZ, RZ, UR6 ;  /* 0x00000006ff077e24 */ /* 0x000fce000f8e00ff */
.L_x_25:
[----:B------:R-:W-:Y:S05]  /*1750*/  @!P0 BRA `(.L_x_19) ;  /* 0x0000000000048947 */ /* 0x000fea0003800000 */
[----:B------:R-:W-:Y:S01]  /*1760*/  BPT.TRAP 0x1 ;  /* 0x000000040000795c */ /* 0x000fe20000300000 */
.L_x_19:
[----:B------:R-:W2:Y:S01]  /*1770*/  S2UR UR7, SR_CgaCtaId ;  /* 0x00000000000779c3 */ /* 0x000ea20000008800 */
[----:B------:R-:W-:Y:S01]  /*1780*/  UMOV UR6, 0x400 ;  /* 0x0000040000067882 */ /* 0x000fe20000000000 */
[----:B01----:R-:W-:Y:S01]  /*1790*/  IMAD.U32 R5, RZ, RZ, UR5 ;  /* 0x00000005ff057e24 */ /* 0x003fe2000f8e00ff */
[----:B------:R-:W-:Y:S01]  /*17a0*/  SHF.L.U32 R4, R7, 0x1f, RZ ;  /* 0x0000001f07047819 */ /* 0x000fe200000006ff */
[----:B--2---:R-:W-:-:S06]  /*17b0*/  ULEA UR6, UR7, UR6, 0x18 ;  /* 0x0000000607067291 */ /* 0x004fcc000f8ec03f */
[----:B------:R-:W-:-:S04]  /*17c0*/  IMAD.U32 R6, RZ, RZ, UR6 ;  /* 0x00000006ff067e24 */ /* 0x000fc8000f8e00ff */
[----:B------:R-:W-:-:S04]  /*17d0*/  IMAD R5, R5, 0x8, R6 ;  /* 0x0000000805057824 */ /* 0x000fc800078e0206 */
[----:B------:R0:W1:Y:S01]  /*17e0*/  SYNCS.PHASECHK.TRANS64.TRYWAIT P1, [R5+URZ], R4 ;  /* 0x00000004050075a7 */ /* 0x000062000802017f */
[----:B------:R-:W-:Y:S05]  /*17f0*/  @!P0 BRA `(.L_x_20) ;  /* 0x0000000000048947 */ /* 0x000fea0003800000 */
[----:B------:R-:W-:Y:S01]  /*1800*/  BPT.TRAP 0x1 ;  /* 0x000000040000795c */ /* 0x000fe20000300000 */
.L_x_20:
[----:B-1----:R-:W-:Y:S05]  /*1810*/  @P1 BRA `(.L_x_21) ;  /* 0x0000000000081947 */ /* 0x002fea0003800000 */
[----:B------:R-:W1:Y:S02]  /*1820*/  SYNCS.PHASECHK.TRANS64.TRYWAIT P1, [R5+URZ], R4 ;  /* 0x00000004050075a7 */ /* 0x000e64000802017f */
[----:B-1----:R-:W-:Y:S05]  /*1830*/  @!P1 BRA `(.L_x_22) ;  /* 0x0000005800e49947 */ /* 0x002fea0003800000 */
.L_x_21:
[----:B------:R-:W-:Y:S01]  /*1840*/  ULEA UR6, UR5, UR4, 0x9 ;  /* 0x0000000405067291 */ /* 0x000fe2000f8e483f */
[----:B------:R-:W-:Y:S01]  /*1850*/  WARPGROUP.ARRIVE ;  /* 0x00000000000079c5 */ /* 0x000fe20000000000 */
[----:B------:R-:W-:Y:S01]  /*1860*/  ULEA UR7, UR5, UR41, 0xb ;  /* 0x0000002905077291 */ /* 0x000fe2000f8e583f */
[----:B------:R-:W-:Y:S01]  /*1870*/  UMOV UR11, 0x40000040 ;  /* 0x40000040000b7882 */ /* 0x000fe20000000000 */
[----:B------:R-:W-:Y:S02]  /*1880*/  UMOV UR9, 0x40000040 ;  /* 0x4000004000097882 */ /* 0x000fe40000000000 */
[----:B------:R-:W-:Y:S01]  /*1890*/  UIADD3 UR12, UR7, 0x400, URZ ;  /* 0x00000400070c7890 */ /* 0x000fe2000fffe03f */
[----:B------:R-:W-:Y:S02]  /*18a0*/  UMOV UR10, UR6 ;  /* 0x00000006000a7c82 */ /* 0x000fe40008000000 */
[----:B------:R-:W-:Y:S02]  /*18b0*/  UMOV UR8, UR7 ;  /* 0x0000000700087c82 */ /* 0x000fe40008000000 */
[----:B------:R-:W-:Y:S01]  /*18c0*/  IGMMA.64x64x32.S8.S8 R56, gdesc[UR8], R56, gsb0 ;  /* 0x01e00000083879f1 */ /* 0x000fe20008041038 */
[----:B------:R-:W-:Y:S01]  /*18d0*/  UMOV UR9, 0x40000040 ;  /* 0x4000004000097882 */ /* 0x000fe20000000000 */
[----:B------:R-:W-:Y:S01]  /*18e0*/  UMOV UR8, UR12 ;  /* 0x0000000c00087c82 */ /* 0x000fe20008000000 */
[----:B------:R-:W-:Y:S01]  /*18f0*/  UIADD3 UR12, UR7, 0x402, URZ ;  /* 0x00000402070c7890 */ /* 0x000fe2000fffe03f */
[----:B------:R-:W-:-:S02]  /*1900*/  WARPGROUP.DEPBAR.LE gsb0, 0x0 ;  /* 0x00008000000079c5 */ /* 0x000fc40000010000 */
        /* <DEDUP_REMOVED lines=42> */
[----:B------:R-:W-:Y:S01]  /*1bb0*/  BPT.TRAP 0x1 ;  /* 0x000000040000795c */ /* 0x000fe20000300000 */
.L_x_23:
[----:B01----:R-:W-:Y:S01]  /*1bc0*/  IMAD R4, R3, 0x8, R6 ;  /* 0x0000000803047824 */ /* 0x003fe200078e0206 */
[----:B------:R-:W-:-:S03]  /*1bd0*/  ISETP.GT.U32.AND P1, PT, R19, 0x1, PT ;  /* 0x000000011300780c */ /* 0x000fc60003f24070 */
[----:B------:R-:W-:-:S05]  /*1be0*/  VIADD R4, R4, 0x38 ;  /* 0x0000003804047836 */ /* 0x000fca0000000000 */
[----:B------:R-:W-:-:S04]  /*1bf0*/  PRMT R4, RZ, 0x654, R4 ;  /* 0x00000654ff047816 */ /* 0x000fc80000000004 */
[----:B------:R0:W-:Y:S01]  /*1c00*/  SYNCS.ARRIVE.TRANS64.RED.A1T0 RZ, [R4+URZ], RZ ;  /* 0x000000ff04ff79a7 */ /* 0x0001e2000810043f */
[----:B------:R-:W-:Y:S05]  /*1c10*/  @P1 BRA `(.L_x_24) ;  /* 0x0000000000041947 */ /* 0x000fea0003800000 */
[----:B------:R-:W-:Y:S01]  /*1c20*/  BPT.TRAP 0x1 ;  /* 0x000000040000795c */ /* 0x000fe20000300000 */
.L_x_24:
[----:B------:R-:W-:Y:S01]  /*1c30*/  UIADD3 UR5, UR5, 0x1, URZ ;  /* 0x0000000105057890 */ /* 0x000fe2000fffe03f */
[C---:B------:R-:W-:Y:S01]  /*1c40*/  ISETP.GT.AND P2, PT, R0.reuse, 0x1, PT ;  /* 0x000000010000780c */ /* 0x040fe20003f44270 */
[----:B------:R-:W-:Y:S02]  /*1c50*/  VIADD R3, R3, 0x1 ;  /* 0x0000000103037836 */ /* 0x000fe40000000000 */
[----:B------:R-:W-:Y:S01]  /*1c60*/  UISETP.NE.AND UP0, UPT, UR5, 0x7, UPT ;  /* 0x000000070500788c */ /* 0x000fe2000bf05270 */
[----:B------:R-:W-:Y:S02]  /*1c70*/  VIADD R0, R0, 0xffffffff ;  /* 0xffffffff00007836 */ /* 0x000fe40000000000 */
[C---:B------:R-:W-:Y:S01]  /*1c80*/  ISETP.NE.AND P1, PT, R3.reuse, 0x7, PT ;  /* 0x000000070300780c */ /* 0x040fe20003f25270 */
[----:B------:R-:W-:Y:S02]  /*1c90*/  USEL UR6, URZ, 0x1, UP0 ;  /* 0x000000013f067887 */ /* 0x000fe40008000000 */
[----:B------:R-:W-:Y:S01]  /*1ca0*/  USEL UR5, UR5, URZ, UP0 ;  /* 0x0000003f05057287 */ /* 0x000fe20008000000 */
[----:B------:R-:W-:-:S03]  /*1cb0*/  SEL R3, R3, RZ, P1 ;  /* 0x000000ff03037207 */ /* 0x000fc60000800000 */
[----:B------:R-:W-:Y:S01]  /*1cc0*/  LOP3.LUT R7, R7, UR6, RZ, 0x3c, !PT ;  /* 0x0000000607077c12 */ /* 0x000fe2000f8e3cff */
[----:B------:R-:W-:Y:S07]  /*1cd0*/  @P2 BRA `(.L_x_25) ;  /* 0xfffffff8009c2947 */ /* 0x000fee000383ffff */
.L_x_18:
[----:B------:R-:W2:Y:S02]  /*1ce0*/  LDC R0, c[0x0][0x28c] ;  /* 0x0000a300ff007b82 */ /* 0x000ea40000000800 */
[----:B--2---:R-:W-:-:S13]  /*1cf0*/  ISETP.GE.AND P1, PT, R0, 0x1, PT ;  /* 0x000000010000780c */ /* 0x004fda0003f26270 */
[----:B------:R-:W-:Y:S05]  /*1d00*/  @!P1 BRA `(.L_x_26) ;  /* 0x0000000000489947 */ /* 0x000fea0003800000 */
[----:B------:R-:W-:Y:S05]  /*1d10*/  @!P0 BRA `(.L_x_27) ;  /* 0x0000000000048947 */ /* 0x000fea0003800000 */
[----:B------:R-:W-:Y:S01]  /*1d20*/  BPT.TRAP 0x1 ;  /* 0x000000040000795c */ /* 0x000fe20000300000 */
.L_x_27:
[----:B------:R-:W-:Y:S01]  /*1d30*/  UISETP.LT.AND UP0, UPT, UR40, 0x1, UPT ;  /* 0x000000012800788c */ /* 0x000fe2000bf01270 */
[----:B------:R-:W-:-:S03]  /*1d40*/  ISETP.GT.U32.AND P0, PT, R19, 0x1, PT ;  /* 0x000000011300780c */ /* 0x000fc60003f04070 */
[----:B------:R-:W-:-:S04]  /*1d50*/  USEL UR6, UR40, 0x1, UP0 ;  /* 0x0000000128067887 */ /* 0x000fc80008000000 */
[----:B------:R-:W-:-:S04]  /*1d60*/  UIADD3 UR6, UR39, UR40, -UR6 ;  /* 0x0000002827067290 */ /* 0x000fc8000fffe806 */
[----:B------:R-:W-:-:S04]  /*1d70*/  UIMAD.WIDE.U32 UR4, UR6, 0x24924925, URZ ;  /* 0x24924925060478a5 */ /* 0x000fc8000f8e003f */
[----:B------:R-:W-:-:S04]  /*1d80*/  UIADD3 UR4, UR6, -UR5, URZ ;  /* 0x8000000506047290 */ /* 0x000fc8000fffe03f */
[----:B------:R-:W-:-:S04]  /*1d90*/  ULEA.HI UR4, UR4, UR5, URZ, 0x1f ;  /* 0x0000000504047291 */ /* 0x000fc8000f8ff83f */
[----:B------:R-:W-:-:S04]  /*1da0*/  USHF.R.U32.HI UR4, URZ, 0x2, UR4 ;  /* 0x000000023f047899 */ /* 0x000fc80008011604 */
[----:B------:R-:W-:-:S06]  /*1db0*/  UIMAD UR4, UR4, -0x7, UR6 ;  /* 0xfffffff9040478a4 */ /* 0x000fcc000f8e0206 */
[----:B------:R-:W-:-:S04]  /*1dc0*/  IMAD.U32 R3, RZ, RZ, UR4 ;  /* 0x00000004ff037e24 */ /* 0x000fc8000f8e00ff */
[----:B------:R-:W-:-:S04]  /*1dd0*/  IMAD R0, R3, 0x8, R6 ;  /* 0x0000000803007824 */ /* 0x000fc800078e0206 */
[----:B------:R-:W-:-:S05]  /*1de0*/  VIADD R0, R0, 0x38 ;  /* 0x0000003800007836 */ /* 0x000fca0000000000 */
[----:B------:R-:W-:-:S04]  /*1df0*/  PRMT R0, RZ, 0x654, R0 ;  /* 0x00000654ff007816 */ /* 0x000fc80000000000 */
[----:B------:R2:W-:Y:S01]  /*1e00*/  SYNCS.ARRIVE.TRANS64.RED.A1T0 RZ, [R0+URZ], RZ ;  /* 0x000000ff00ff79a7 */ /* 0x0005e2000810043f */
[----:B------:R-:W-:Y:S05]  /*1e10*/  @P0 BRA `(.L_x_26) ;  /* 0x0000000000040947 */ /* 0x000fea0003800000 */
[----:B------:R-:W-:Y:S01]  /*1e20*/  BPT.TRAP 0x1 ;  /* 0x000000040000795c */ /* 0x000fe20000300000 */
.L_x_26:
[----:B------:R-:W3:Y:S01]  /*1e30*/  LDC R6, c[0x0][0x288] ;  /* 0x0000a200ff067b82 */ /* 0x000ee20000000800 */
[--C-:B--2---:R-:W-:Y:S01]  /*1e40*/  SHF.R.U32.HI R0, RZ, 0x2, R18.reuse ;  /* 0x00000002ff007819 */ /* 0x104fe20000011612 */
[----:B------:R-:W-:Y:S01]  /*1e50*/  IMAD.SHL.U32 R91, R91, 0x40, RZ ;  /* 0x000000405b5b7824 */ /* 0x000fe200078e00ff */
[----:B01----:R-:W-:Y:S01]  /*1e60*/  LOP3.LUT R4, R18, 0x60, RZ, 0xc0, !PT ;  /* 0x0000006012047812 */ /* 0x003fe200078ec0ff */
[----:B------:R-:W-:Y:S01]  /*1e70*/  UIADD3 UR39, UR40, UR39, URZ ;  /* 0x0000002728277290 */ /* 0x000fe2000fffe03f */
[----:B------:R-:W-:Y:S01]  /*1e80*/  SHF.R.U32.HI R5, RZ, 0x7, R18 ;  /* 0x00000007ff057819 */ /* 0x000fe20000011612 */
[----:B------:R-:W-:Y:S01]  /*1e90*/  IMAD.SHL.U32 R9, R90, 0x100, RZ ;  /* 0x000001005a097824 */ /* 0x000fe200078e00ff */
[----:B------:R-:W-:Y:S01]  /*1ea0*/  LOP3.LUT R3, R0, 0x7, RZ, 0xc0, !PT ;  /* 0x0000000700037812 */ /* 0x000fe200078ec0ff */
[----:B------:R-:W-:Y:S01]  /*1eb0*/  UISETP.GT.U32.AND UP0, UPT, UR39, 0x6, UPT ;  /* 0x000000062700788c */ /* 0x000fe2000bf04070 */
[----:B------:R-:W-:Y:S01]  /*1ec0*/  SHF.R.U32.HI R8, RZ, 0x1, R4 ;  /* 0x00000001ff087819 */ /* 0x000fe20000011604 */
[----:B------:R-:W-:Y:S01]  /*1ed0*/  UIMAD.WIDE.U32 UR4, UR39, 0x24924925, URZ ;  /* 0x24924925270478a5 */ /* 0x000fe2000f8e003f */
[----:B------:R-:W-:Y:S01]  /*1ee0*/  LOP3.LUT R0, R5, 0x1, RZ, 0xc0, !PT ;  /* 0x0000000105007812 */ /* 0x000fe200078ec0ff */
[----:B------:R-:W-:Y:S01]  /*1ef0*/  IMAD.SHL.U32 R14, R18, 0x2, RZ ;  /* 0x00000002120e7824 */ /* 0x000fe200078e00ff */
[----:B------:R-:W-:Y:S01]  /*1f00*/  IADD3 R5, RZ, -R8, -R3 ;  /* 0x80000008ff057210 */ /* 0x000fe20007ffe803 */
[----:B------:R-:W-:Y:S01]  /*1f10*/  ULDC UR7, c[0x0][0x284] ;  /* 0x0000a10000077ab9 */ /* 0x000fe20000000800 */
[----:B------:R-:W-:Y:S01]  /*1f20*/  UISETP.LT.U32.AND UP0, UPT, UR40, 0x7, UP0 ;  /* 0x000000072800788c */ /* 0x000fe20008701070 */
[C---:B------:R-:W-:Y:S01]  /*1f30*/  IMAD.SHL.U32 R4, R0.reuse, 0x40, RZ ;  /* 0x0000004000047824 */ /* 0x040fe200078e00ff */
[----:B------:R-:W-:Y:S01]  /*1f40*/  UIADD3 UR4, UR39, -UR5, URZ ;  /* 0x8000000527047290 */ /* 0x000fe2000fffe03f */
[----:B------:R-:W-:Y:S01]  /*1f50*/  IMAD R100, R0, -0x40, R5 ;  /* 0xffffffc000647824 */ /* 0x000fe200078e0205 */
[----:B------:R-:W-:Y:S01]  /*1f60*/  LOP3.LUT R0, R18, 0x3, RZ, 0xc0, !PT ;  /* 0x0000000312007812 */ /* 0x000fe200078ec0ff */
[----:B------:R-:W-:Y:S01]  /*1f70*/  UISETP.GE.U32.AND UP1, UPT, UR40, 0x7, UPT ;  /* 0x000000072800788c */ /* 0x000fe2000bf26070 */
[----:B------:R-:W-:Y:S01]  /*1f80*/  SHF.R.S32.HI R94, RZ, 0x1f, R89 ;  /* 0x0000001fff5e7819 */ /* 0x000fe20000011459 */
[----:B------:R-:W-:Y:S01]  /*1f90*/  ULDC.64 UR8, c[0x0][0x5d0] ;  /* 0x0001740000087ab9 */ /* 0x000fe20000000a00 */
[C---:B------:R-:W-:Y:S01]  /*1fa0*/  LOP3.LUT R14, R91.reuse, 0x6, R14, 0xf8, !PT ;  /* 0x000000065b0e7812 */ /* 0x040fe200078ef80e */
[----:B------:R-:W-:Y:S01]  /*1fb0*/  USEL UR6, URZ, 0x1, !UP0 ;  /* 0x000000013f067887 */ /* 0x000fe2000c000000 */
[----:B---3--:R-:W-:Y:S01]  /*1fc0*/  ISETP.GE.AND P0, PT, R91, R6, PT ;  /* 0x000000065b00720c */ /* 0x008fe20003f06270 */
[----:B------:R-:W-:Y:S01]  /*1fd0*/  ULEA.HI UR4, UR4, UR5, URZ, 0x1f ;  /* 0x0000000504047291 */ /* 0x000fe2000f8ff83f */
[----:B------:R-:W-:Y:S01]  /*1fe0*/  IMAD R0, R0, -0x2, R6 ;  /* 0xfffffffe00007824 */ /* 0x000fe200078e0206 */
[----:B------:R-:W-:Y:S01]  /*1ff0*/  SHF.R.S32.HI R15, RZ, 0x1f, R14 ;  /* 0x0000001fff0f7819 */ /* 0x000fe2000001140e */
[----:B------:R-:W-:Y:S01]  /*2000*/  IMAD R6, R94, UR8, RZ ;  /* 0x000000085e067c24 */ /* 0x000fe2000f8e02ff */
[C---:B------:R-:W-:Y:S01]  /*2010*/  ISETP.GE.OR P0, PT, R9.reuse, UR7, P0 ;  /* 0x0000000709007c0c */ /* 0x040fe20008706670 */
[----:B------:R-:W-:Y:S01]  /*2020*/  ULOP3.LUT UR38, UR38, UR6, URZ, 0x3c, !UPT ;  /* 0x0000000626267292 */ /* 0x000fe2000f8e3c3f */
[----:B------:R-:W-:Y:S01]  /*2030*/  LOP3.LUT R3, R4, 0x40, R3, 0xe2, !PT ;  /* 0x0000004004037812 */ /* 0x000fe200078ee203 */
[----:B------:R-:W-:Y:S01]  /*2040*/  IMAD.WIDE R4, R90, 0x100, RZ ;  /* 0x000001005a047825 */ /* 0x000fe200078e02ff */
[----:B------:R-:W-:Y:S01]  /*2050*/  USHF.R.U32.HI UR4, URZ, 0x2, UR4 ;  /* 0x000000023f047899 */ /* 0x000fe20008011604 */
[----:B------:R-:W-:-:S02]  /*2060*/  IADD3 R100, -R9, UR7, R100 ;  /* 0x0000000709647c10 */ /* 0x000fc4000fffe164 */
[C---:B------:R-:W-:Y:S01]  /*2070*/  IMAD R11, R89.reuse, UR9, R6 ;  /* 0x00000009590b7c24 */ /* 0x040fe2000f8e0206 */
[----:B------:R-:W-:Y:S01]  /*2080*/  @UP1 ULOP3.LUT UR38, UR38, 0x1, UR4, 0x78, !UPT ;  /* 0x0000000126261892 */ /* 0x000fe2000f8e7804 */
[----:B------:R-:W-:Y:S01]  /*2090*/  IMAD.WIDE.U32 R6, R89, UR8, R14 ;  /* 0x0000000859067c25 */ /* 0x000fe2000f8e000e */
[----:B------:R-:W-:Y:S01]  /*20a0*/  UIMAD UR39, UR4, -0x7, UR39 ;  /* 0xfffffff9042778a4 */ /* 0x000fe2000f8e0227 */
[----:B------:R-:W-:Y:S02]  /*20b0*/  LOP3.LUT R103, R4, R3, R8, 0xfe, !PT ;  /* 0x0000000304677212 */ /* 0x000fe400078efe08 */
[----:B------:R-:W-:Y:S02]  /*20c0*/  IMAD.IADD R3, R0, 0x1, -R91 ;  /* 0x0000000100037824 */ /* 0x000fe400078e0a5b */
[----:B------:R-:W-:Y:S02]  /*20d0*/  IMAD.IADD R7, R7, 0x1, R11 ;  /* 0x0000000107077824 */ /* 0x000fe400078e020b */
[----:B------:R-:W-:Y:S01]  /*20e0*/  IMAD.MOV.U32 R0, RZ, RZ, -0x1 ;  /* 0xffffffffff007424 */ /* 0x000fe200078e00ff */
[----:B------:R-:W-:Y:S06]  /*20f0*/  @P0 BRA `(.L_x_28) ;  /* 0x0000003000f40947 */ /* 0x000fec0003800000 */
[----:B------:R-:W0:Y:S01]  /*2100*/  LDC.64 R20, c[0x0][0x5c8] ;  /* 0x00017200ff147b82 */ /* 0x000e220000000a00 */
[----:B------:R-:W-:Y:S01]  /*2110*/  ULDC.64 UR4, c[0x0][0x5c0] ;  /* 0x0001700000047ab9 */ /* 0x000fe20000000a00 */
[----:B------:R-:W-:Y:S01]  /*2120*/  BSSY B0, `(.L_x_28) ;  /* 0x000033a000007945 */ /* 0x000fe20003800000 */
[-C--:B0-----:R-:W-:Y:S01]  /*2130*/  IMAD R8, R5, R20.reuse, RZ ;  /* 0x0000001405087224 */ /* 0x081fe200078e02ff */
[----:B------:R-:W-:Y:S01]  /*2140*/  SHF.L.U64.HI R13, R20, 0x7, R21 ;  /* 0x00000007140d7819 */ /* 0x000fe20000010215 */
[----:B------:R-:W-:-:S04]  /*2150*/  IMAD.WIDE.U32 R6, R103, R20, R6 ;  /* 0x0000001467067225 */ /* 0x000fc800078e0006 */
[----:B------:R-:W-:Y:S01]  /*2160*/  IMAD R9, R103, R21, R8 ;  /* 0x0000001567097224 */ /* 0x000fe200078e0208 */
[----:B------:R-:W-:Y:S01]  /*2170*/  IADD3 R92, P0, R6, UR4, RZ ;  /* 0x00000004065c7c10 */ /* 0x000fe2000ff1e0ff */
[C---:B------:R-:W-:Y:S02]  /*2180*/  IMAD.SHL.U32 R11, R20.reuse, 0x80, RZ ;  /* 0x00000080140b7824 */ /* 0x040fe400078e00ff */
[----:B------:R-:W-:Y:S01]  /*2190*/  IMAD.IADD R9, R7, 0x1, R9 ;  /* 0x0000000107097824 */ /* 0x000fe200078e0209 */
[-C--:B------:R-:W-:Y:S02]  /*21a0*/  LEA R6, P1, R20, R92.reuse, 0x3 ;  /* 0x0000005c14067211 */ /* 0x080fe400078218ff */
[----:B------:R-:W-:Y:S02]  /*21b0*/  IADD3 R8, P2, R11, R92, RZ ;  /* 0x0000005c0b087210 */ /* 0x000fe40007f5e0ff */
[----:B------:R-:W-:Y:S02]  /*21c0*/  IADD3.X R93, R9, UR5, RZ, P0, !PT ;  /* 0x00000005095d7c10 */ /* 0x000fe400087fe4ff */
[----:B-----5:R-:W-:-:S02]  /*21d0*/  ISETP.NE.AND P0, PT, R23, RZ, PT ;  /* 0x000000ff1700720c */ /* 0x020fc40003f05270 */
[----:B------:R-:W-:Y:S01]  /*21e0*/  LEA.HI.X R7, R20, R93, R21, 0x3, P1 ;  /* 0x0000005d14077211 */ /* 0x000fe200008f1c15 */
[----:B------:R-:W-:Y:S01]  /*21f0*/  IMAD.X R9, R13, 0x1, R93, P2 ;  /* 0x000000010d097824 */ /* 0x000fe200010e065d */
[----:B------:R-:W-:-:S05]  /*2200*/  IADD3 R10, P1, R11, R6, RZ ;  /* 0x000000060b0a7210 */ /* 0x000fca0007f3e0ff */
[----:B------:R-:W-:-:S04]  /*2210*/  IMAD.X R11, R13, 0x1, R7, P1 ;  /* 0x000000010d0b7824 */ /* 0x000fc800008e0607 */
[----:B------:R-:W-:Y:S05]  /*2220*/  @!P0 BRA `(.L_x_29) ;  /* 0x0000002400948947 */ /* 0x000fea0003800000 */
[----:B------:R-:W0:Y:S01]  /*2230*/  LDC.64 R90, c[0x0][0x5b0] ;  /* 0x00016c00ff5a7b82 */ /* 0x000e220000000a00 */
[----:B------:R-:W-:Y:S01]  /*2240*/  ULDC.64 UR4, c[0x0][0x5b8] ;  /* 0x00016e0000047ab9 */ /* 0x000fe20000000a00 */
[----:B------:R-:W-:Y:S01]  /*2250*/  ISETP.GE.AND P0, PT, R100, 0x1, PT ;  /* 0x000000016400780c */ /* 0x000fe20003f06270 */
[----:B------:R-:W-:Y:S01]  /*2260*/  IMAD R20, R94, UR4, RZ ;  /* 0x000000045e147c24 */ /* 0x000fe2000f8e02ff */
[----:B------:R-:W-:Y:S01]  /*2270*/  BSSY B1, `(.L_x_30) ;  /* 0x0000010000017945 */ /* 0x000fe20003800000 */
[----:B------:R-:W-:Y:S01]  /*2280*/  IMAD.WIDE.U32 R14, R89, UR4, R14 ;  /* 0x00000004590e7c25 */ /* 0x000fe2000f8e000e */
[----:B------:R-:W-:Y:S02]  /*2290*/  ISETP.LT.OR P3, PT, R3, 0x1, !P0 ;  /* 0x000000010300780c */ /* 0x000fe40004761670 */
[----:B------:R-:W1:Y:S01]  /*22a0*/  LDC.64 R12, c[0x0][0x5a8] ;  /* 0x00016a00ff0c7b82 */ /* 0x000e620000000a00 */
[----:B------:R-:W-:Y:S02]  /*22b0*/  IMAD R21, R89, UR5, R20 ;  /* 0x0000000559157c24 */ /* 0x000fe4000f8e0214 */
[----:B------:R-:W-:-:S02]  /*22c0*/  IMAD.MOV.U32 R20, RZ, RZ, R14 ;  /* 0x000000ffff147224 */ /* 0x000fc400078e000e */
[----:B------:R-:W-:Y:S02]  /*22d0*/  IMAD.IADD R21, R15, 0x1, R21 ;  /* 0x000000010f157824 */ /* 0x000fe400078e0215 */
[-C--:B0-----:R-:W-:Y:S01]  /*22e0*/  IMAD R96, R5, R90.reuse, RZ ;  /* 0x0000005a05607224 */ /* 0x081fe200078e02ff */
[----:B------:R-:W-:Y:S01]  /*22f0*/  SHF.L.U64.HI R97, R90, 0x3, R91 ;  /* 0x000000035a617819 */ /* 0x000fe2000001025b */
[----:B------:R-:W-:-:S04]  /*2300*/  IMAD.WIDE.U32 R94, R103, R90, R20 ;  /* 0x0000005a675e7225 */ /* 0x000fc800078e0014 */
[----:B------:R-:W-:Y:S01]  /*2310*/  IMAD R101, R103, R91, R96 ;  /* 0x0000005b67657224 */ /* 0x000fe200078e0260 */
[----:B-1----:R-:W-:Y:S01]  /*2320*/  IADD3 R94, P1, R94, R12, RZ ;  /* 0x0000000c5e5e7210 */ /* 0x002fe20007f3e0ff */
[----:B------:R-:W-:-:S03]  /*2330*/  IMAD.SHL.U32 R96, R90, 0x8, RZ ;  /* 0x000000085a607824 */ /* 0x000fc600078e00ff */
[----:B------:R-:W-:Y:S01]  /*2340*/  IADD3.X R95, R13, R95, R101, P1, !PT ;  /* 0x0000005f0d5f7210 */ /* 0x000fe20000ffe465 */
[----:B------:R-:W-:Y:S08]  /*2350*/  @P3 BRA `(.L_x_31) ;  /* 0x0000000000043947 */ /* 0x000ff00003800000 */
[----:B------:R0:W5:Y:S02]  /*2360*/  LDG.E.U8 R88, desc[UR36][R94.64] ;  /* 0x000000245e587981 */ /* 0x000164000c1e1100 */
.L_x_31:
[----:B------:R-:W-:Y:S05]  /*2370*/  BSYNC B1 ;  /* 0x0000000000017941 */ /* 0x000fea0003800000 */
.L_x_30:
[----:B-----5:R-:W-:Y:S01]  /*2380*/  LOP3.LUT R89, R88, 0xffff, RZ, 0xc0, !PT ;  /* 0x0000ffff58597812 */ /* 0x020fe200078ec0ff */
[----:B------:R-:W-:Y:S01]  /*2390*/  IMAD.WIDE.U32 R98, R103, R90, R96 ;  /* 0x0000005a67627225 */ /* 0x000fe200078e0060 */
[----:B------:R-:W-:Y:S01]  /*23a0*/  ISETP.LT.OR P4, PT, R3, 0x2, !P0 ;  /* 0x000000020300780c */ /* 0x000fe20004781670 */
[----:B------:R-:W-:Y:S01]  /*23b0*/  BSSY B1, `(.L_x_32) ;  /* 0x000000e000017945 */ /* 0x000fe20003800000 */
[----:B------:R-:W-:Y:S01]  /*23c0*/  PRMT R102, R89, 0x8880, RZ ;  /* 0x0000888059667816 */ /* 0x000fe200000000ff */
[----:B------:R-:W-:Y:S01]  /*23d0*/  IMAD.IADD R99, R101, 0x1, R99 ;  /* 0x0000000165637824 */ /* 0x000fe200078e0263 */
[----:B------:R-:W-:Y:S02]  /*23e0*/  IADD3 R98, P2, P5, R14, R12, R98 ;  /* 0x0000000c0e627210 */ /* 0x000fe40007d5e062 */
[----:B------:R-:W-:Y:S01]  /*23f0*/  ISETP.GE.AND P1, PT, R100, 0x9, PT ;  /* 0x000000096400780c */ /* 0x000fe20003f26270 */
[----:B------:R-:W-:Y:S01]  /*2400*/  IMAD R89, R102, R23, RZ ;  /* 0x0000001766597224 */ /* 0x000fe200078e02ff */
[----:B------:R-:W-:-:S02]  /*2410*/  IADD3.X R99, R21, R13, R99, P2, P5 ;  /* 0x0000000d15637210 */ /* 0x000fc400017ea463 */
[----:B------:R-:W-:Y:S01]  /*2420*/  ISETP.LT.OR P2, PT, R3, 0x1, !P1 ;  /* 0x000000010300780c */ /* 0x000fe20004f41670 */
[----:B------:R-:W-:-:S05]  /*2430*/  @!P3 IMAD R101, R56, R22, R89 ;  /* 0x000000163865b224 */ /* 0x000fca00078e0259 */
[----:B------:R1:W-:Y:S01]  /*2440*/  @!P3 STG.E.U8 desc[UR36][R92.64], R101 ;  /* 0x000000655c00b986 */ /* 0x0003e2000c101124 */
[----:B------:R-:W-:Y:S06]  /*2450*/  @P4 BRA `(.L_x_33) ;  /* 0x00000000000c4947 */ /* 0x000fec0003800000 */
[----:B------:R-:W2:Y:S02]  /*2460*/  LDG.E.U8 R88, desc[UR36][R94.64+0x1] ;  /* 0x000001245e587981 */ /* 0x000ea4000c1e1100 */
[----:B--2---:R-:W-:-:S05]  /*2470*/  PRMT R56, R88, 0x8880, RZ ;  /* 0x0000888058387816 */ /* 0x004fca00000000ff */
[----:B------:R-:W-:-:S07]  /*2480*/  IMAD R89, R56, R23, RZ ;  /* 0x0000001738597224 */ /* 0x000fce00078e02ff */
.L_x_33:
[----:B------:R-:W-:Y:S05]  /*2490*/  BSYNC B1 ;  /* 0x0000000000017941 */ /* 0x000fea0003800000 */
.L_x_32:
[----:B------:R-:W-:Y:S01]  /*24a0*/  @!P4 IMAD R57, R57, R22, R89 ;  /* 0x000000163939c224 */ /* 0x000fe200078e0259 */
[----:B------:R-:W-:Y:S04]  /*24b0*/  BSSY B1, `(.L_x_34) ;  /* 0x0000006000017945 */ /* 0x000fe80003800000 */
[----:B------:R2:W-:Y:S01]  /*24c0*/  @!P4 STG.E.U8 desc[UR36][R92.64+0x1], R57 ;  /* 0x000001395c00c986 */ /* 0x0005e2000c101124 */
[----:B------:R-:W-:Y:S05]  /*24d0*/  @P2 BRA `(.L_x_35) ;  /* 0x00000000000c2947 */ /* 0x000fea0003800000 */
[----:B------:R-:W3:Y:S02]  /*24e0*/  LDG.E.U8 R88, desc[UR36][R98.64] ;  /* 0x0000002462587981 */ /* 0x000ee4000c1e1100 */
[----:B---3--:R-:W-:-:S05]  /*24f0*/  PRMT R56, R88, 0x8880, RZ ;  /* 0x0000888058387816 */ /* 0x008fca00000000ff */
[----:B------:R-:W-:-:S07]  /*2500*/  IMAD R89, R56, R23, RZ ;  /* 0x0000001738597224 */ /* 0x000fce00078e02ff */
.L_x_35:
[----:B------:R-:W-:Y:S05]  /*2510*/  BSYNC B1 ;  /* 0x0000000000017941 */ /* 0x000fea0003800000 */
.L_x_34:
[C---:B------:R-:W-:Y:S01]  /*2520*/  ISETP.LT.OR P4, PT, R3.reuse, 0x2, !P1 ;  /* 0x000000020300780c */ /* 0x040fe20004f81670 */
[----:B--2---:R-:W-:Y:S01]  /*2530*/  @!P2 IMAD R57, R58, R22, R89 ;  /* 0x000000163a39a224 */ /* 0x004fe200078e0259 */
[----:B------:R-:W-:Y:S01]  /*2540*/  BSSY B1, `(.L_x_36) ;  /* 0x0000009000017945 */ /* 0x000fe20003800000 */
[C---:B------:R-:W-:Y:S02]  /*2550*/  ISETP.LT.OR P3, PT, R3.reuse, 0x9, !P0 ;  /* 0x000000090300780c */ /* 0x040fe40004761670 */
[C---:B------:R-:W-:Y:S01]  /*2560*/  ISETP.LT.OR P5, PT, R3.reuse, 0xa, !P0 ;  /* 0x0000000a0300780c */ /* 0x040fe200047a1670 */
[----:B------:R2:W-:Y:S01]  /*2570*/  @!P2 STG.E.U8 desc[UR36][R6.64], R57 ;  /* 0x000000390600a986 */ /* 0x0005e2000c101124 */
[----:B------:R-:W-:-:S06]  /*2580*/  ISETP.LT.OR P2, PT, R3, 0x9, !P1 ;  /* 0x000000090300780c */ /* 0x000fcc0004f41670 */
[----:B------:R-:W-:Y:S07]  /*2590*/  @P4 BRA `(.L_x_37) ;  /* 0x00000000000c4947 */ /* 0x000fee0003800000 */
[----:B------:R-:W3:Y:S02]  /*25a0*/  LDG.E.U8 R88, desc[UR36][R98.64+0x1] ;  /* 0x0000012462587981 */ /* 0x000ee4000c1e1100 */
[----:B---3--:R-:W-:-:S05]  /*25b0*/  PRMT R56, R88, 0x8880, RZ ;  /* 0x0000888058387816 */ /* 0x008fca00000000ff */
[----:B------:R-:W-:-:S07]  /*25c0*/  IMAD R89, R56, R23, RZ ;  /* 0x0000001738597224 */ /* 0x000fce00078e02ff */
.L_x_37:
[----:B------:R-:W-:Y:S05]  /*25d0*/  BSYNC B1 ;  /* 0x0000000000017941 */ /* 0x000fea0003800000 */
.L_x_36:
[----:B------:R-:W-:Y:S01]  /*25e0*/  @!P4 IMAD R59, R59, R22, R89 ;  /* 0x000000163b3bc224 */ /* 0x000fe200078e0259 */
[----:B------:R-:W-:Y:S04]  /*25f0*/  BSSY B1, `(.L_x_38) ;  /* 0x0000006000017945 */ /* 0x000fe80003800000 */
[----:B------:R3:W-:Y:S01]  /*2600*/  @!P4 STG.E.U8 desc[UR36][R6.64+0x1], R59 ;  /* 0x0000013b0600c986 */ /* 0x0007e2000c101124 */
[----:B------:R-:W-:Y:S05]  /*2610*/  @P3 BRA `(.L_x_39) ;  /* 0x00000000000c3947 */ /* 0x000fea0003800000 */
[----:B------:R-:W4:Y:S02]  /*2620*/  LDG.E.U8 R88, desc[UR36][R94.64+0x8] ;  /* 0x000008245e587981 */ /* 0x000f24000c1e1100 */
[----:B----4-:R-:W-:-:S05]  /*2630*/  PRMT R56, R88, 0x8880, RZ ;  /* 0x0000888058387816 */ /* 0x010fca00000000ff */
[----:B------:R-:W-:-:S07]  /*2640*/  IMAD R89, R56, R23, RZ ;  /* 0x0000001738597224 */ /* 0x000fce00078e02ff */
.L_x_39:
[----:B------:R-:W-:Y:S05]  /*2650*/  BSYNC B1 ;  /* 0x0000000000017941 */ /* 0x000fea0003800000 */
.L_x_38:
[----:B--2---:R-:W-:Y:S01]  /*2660*/  @!P3 IMAD R57, R60, R22, R89 ;  /* 0x000000163c39b224 */ /* 0x004fe200078e0259 */
[----:B------:R-:W-:Y:S04]  /*2670*/  BSSY B1, `(.L_x_40) ;  /* 0x0000006000017945 */ /* 0x000fe80003800000 */
[----:B------:R2:W-:Y:S01]  /*2680*/  @!P3 STG.E.U8 desc[UR36][R92.64+0x8], R57 ;  /* 0x000008395c00b986 */ /* 0x0005e2000c101124 */
[----:B------:R-:W-:Y:S05]  /*2690*/  @P5 BRA `(.L_x_41) ;  /* 0x00000000000c5947 */ /* 0x000fea0003800000 */
[----:B------:R-:W4:Y:S02]  /*26a0*/  LDG.E.U8 R88, desc[UR36][R94.64+0x9] ;  /* 0x000009245e587981 */ /* 0x000f24000c1e1100 */
[----:B----4-:R-:W-:-:S05]  /*26b0*/  PRMT R56, R88, 0x8880, RZ ;  /* 0x0000888058387816 */ /* 0x010fca00000000ff */
[----:B------:R-:W-:-:S07]  /*26c0*/  IMAD R89, R56, R23, RZ ;  /* 0x0000001738597224 */ /* 0x000fce00078e02ff */
.L_x_41:
[----:B------:R-:W-:Y:S05]  /*26d0*/  BSYNC B1 ;  /* 0x0000000000017941 */ /* 0x000fea0003800000 */
.L_x_40:
[----:B------:R-:W-:Y:S01]  /*26e0*/  @!P5 IMAD R61, R61, R22, R89 ;  /* 0x000000163d3dd224 */ /* 0x000fe200078e0259 */
[----:B------:R-:W-:Y:S04]  /*26f0*/  BSSY B1, `(.L_x_42) ;  /* 0x0000006000017945 */ /* 0x000fe80003800000 */
[----:B------:R4:W-:Y:S01]  /*2700*/  @!P5 STG.E.U8 desc[UR36][R92.64+0x9], R61 ;  /* 0x0000093d5c00d986 */ /* 0x0009e2000c101124 */
[----:B------:R-:W-:Y:S05]  /*2710*/  @P2 BRA `(.L_x_43) ;  /* 0x00000000000c2947 */ /* 0x000fea0003800000 */
[----:B------:R-:W5:Y:S02]  /*2720*/  LDG.E.U8 R88, desc[UR36][R98.64+0x8] ;  /* 0x0000082462587981 */ /* 0x000f64000c1e1100 */
[----:B-----5:R-:W-:-:S05]  /*2730*/  PRMT R56, R88, 0x8880, RZ ;  /* 0x0000888058387816 */ /* 0x020fca00000000ff */
[----:B------:R-:W-:-:S07]  /*2740*/  IMAD R89, R56, R23, RZ ;  /* 0x0000001738597224 */ /* 0x000fce00078e02ff */
.L_x_43:
[----:B------:R-:W-:Y:S05]  /*2750*/  BSYNC B1 ;  /* 0x0000000000017941 */ /* 0x000fea0003800000 */
.L_x_42:
        /* <DEDUP_REMOVED lines=8> */
[----:B------:R-:W5:Y:S02]  /*27e0*/  LDG.E.U8 R88, desc[UR36][R98.64+0x9] ;  /* 0x0000092462587981 */ /* 0x000f64000c1e1100 */
[----:B-----5:R-:W-:-:S05]  /*27f0*/  PRMT R56, R88, 0x8880, RZ ;  /* 0x0000888058387816 */ /* 0x020fca00000000ff */
[----:B------:R-:W-:-:S07]  /*2800*/  IMAD R89, R56, R23, RZ ;  /* 0x0000001738597224 */ /* 0x000fce00078e02ff */
.L_x_45:
[----:B------:R-:W-:Y:S05]  /*2810*/  BSYNC B1 ;  /* 0x0000000000017941 */ /* 0x000fea0003800000 */
.L_x_44:
[----:B------:R-:W-:Y:S01]  /*2820*/  @!P4 IMAD R63, R63, R22, R89 ;  /* 0x000000163f3fc224 */ /* 0x000fe200078e0259 */
[----:B------:R-:W-:Y:S04]  /*2830*/  BSSY B1, `(.L_x_46) ;  /* 0x0000006000017945 */ /* 0x000fe80003800000 */
[----:B------:R0:W-:Y:S01]  /*2840*/  @!P4 STG.E.U8 desc[UR36][R6.64+0x9], R63 ;  /* 0x0000093f0600c986 */ /* 0x0001e2000c101124 */
[----:B------:R-:W-:Y:S05]  /*2850*/  @P3 BRA `(.L_x_47) ;  /* 0x00000000000c3947 */ /* 0x000fea0003800000 */
[----:B------:R-:W5:Y:S02]  /*2860*/  LDG.E.U8 R88, desc[UR36][R94.64+0x10] ;  /* 0x000010245e587981 */ /* 0x000f64000c1e1100 */
[----:B-----5:R-:W-:-:S05]  /*2870*/  PRMT R56, R88, 0x8880, RZ ;  /* 0x0000888058387816 */ /* 0x020fca00000000ff */
[----:B------:R-:W-:-:S07]  /*2880*/  IMAD R89, R56, R23, RZ ;  /* 0x0000001738597224 */ /* 0x000fce00078e02ff */
.L_x_47:
[----:B------:R-:W-:Y:S05]  /*2890*/  BSYNC B1 ;  /* 0x0000000000017941 */ /* 0x000fea0003800000 */
.L_x_46:
[----:B--2---:R-:W-:Y:S01]  /*28a0*/  @!P3 IMAD R57, R64, R22, R89 ;  /* 0x000000164039b224 */ /* 0x004fe200078e0259 */
[----:B------:R-:W-:Y:S04]  /*28b0*/  BSSY B1, `(.L_x_48) ;  /* 0x0000006000017945 */ /* 0x000fe80003800000 */
[----:B------:R2:W-:Y:S01]  /*28c0*/  @!P3 STG.E.U8 desc[UR36][R92.64+0x10], R57 ;  /* 0x000010395c00b986 */ /* 0x0005e2000c101124 */
[----:B------:R-:W-:Y:S05]  /*28d0*/  @P5 BRA `(.L_x_49) ;  /* 0x00000000000c5947 */ /* 0x000fea0003800000 */
[----:B------:R-:W5:Y:S02]  /*28e0*/  LDG.E.U8 R88, desc[UR36][R94.64+0x11] ;  /* 0x000011245e587981 */ /* 0x000f64000c1e1100 */
[----:B-----5:R-:W-:-:S05]  /*28f0*/  PRMT R56, R88, 0x8880, RZ ;  /* 0x0000888058387816 */ /* 0x020fca00000000ff */
[----:B------:R-:W-:-:S07]  /*2900*/  IMAD R89, R56, R23, RZ ;  /* 0x0000001738597224 */ /* 0x000fce00078e02ff */
.L_x_49:
[----:B------:R-:W-:Y:S05]  /*2910*/  BSYNC B1 ;  /* 0x0000000000017941 */ /* 0x000fea0003800000 */
.L_x_48:
[----:B------:R-:W-:Y:S01]  /*2920*/  @!P5 IMAD R65, R65, R22, R89 ;  /* 0x000000164141d224 */ /* 0x000fe200078e0259 */
[----:B------:R-:W-:Y:S04]  /*2930*/  BSSY B1, `(.L_x_50) ;  /* 0x0000006000017945 */ /* 0x000fe80003800000 */
[----:B------:R0:W-:Y:S01]  /*2940*/  @!P5 STG.E.U8 desc[UR36][R92.64+0x11], R65 ;  /* 0x000011415c00d986 */ /* 0x0001e2000c101124 */
[----:B------:R-:W-:Y:S05]  /*2950*/  @P2 BRA `(.L_x_51) ;  /* 0x00000000000c2947 */ /* 0x000fea0003800000 */
[----:B------:R-:W5:Y:S02]  /*2960*/  LDG.E.U8 R88, desc[UR36][R98.64+0x10] ;  /* 0x0000102462587981 */ /* 0x000f64000c1e1100 */
[----:B-----5:R-:W-:-:S05]  /*2970*/  PRMT R56, R88, 0x8880, RZ ;  /* 0x0000888058387816 */ /* 0x020fca00000000ff */
[----:B------:R-:W-:-:S07]  /*2980*/  IMAD R89, R56, R23, RZ ;  /* 0x0000001738597224 */ /* 0x000fce00078e02ff */
.L_x_51:
[----:B------:R-:W-:Y:S05]  /*2990*/  BSYNC B1 ;  /* 0x0000000000017941 */ /* 0x000fea0003800000 */
.L_x_50:
        /* <DEDUP_REMOVED lines=11> */
.L_x_53:
[----:B------:R-:W-:Y:S05]  /*2a50*/  BSYNC B1 ;  /* 0x0000000000017941 */ /* 0x000fea0003800000 */
.L_x_52:
[----:B------:R-:W-:Y:S01]  /*2a60*/  @!P4 IMAD R67, R67, R22, R89 ;  /* 0x000000164343c224 */ /* 0x000fe200078e0259 */
[----:B------:R-:W-:Y:S04]  /*2a70*/  BSSY B1, `(.L_x_54) ;  /* 0x0000006000017945 */ /* 0x000fe80003800000 */
[----:B------:R0:W-:Y:S01]  /*2a80*/  @!P4 STG.E.U8 desc[UR36][R6.64+0x11], R67 ;  /* 0x000011430600c986 */ /* 0x0001e2000c101124 */
[----:B------:R-:W-:Y:S05]  /*2a90*/  @P3 BRA `(.L_x_55) ;  /* 0x00000000000c3947 */ /* 0x000fea0003800000 */
[----:B------:R-:W5:Y:S02]  /*2aa0*/  LDG.E.U8 R88, desc[UR36][R94.64+0x18] ;  /* 0x000018245e587981 */ /* 0x000f64000c1e1100 */
[----:B-----5:R-:W-:-:S05]  /*2ab0*/  PRMT R56, R88, 0x8880, RZ ;  /* 0x0000888058387816 */ /* 0x020fca00000000ff */
[----:B------:R-:W-:-:S07]  /*2ac0*/  IMAD R89, R56, R23, RZ ;  /* 0x0000001738597224 */ /* 0x000fce00078e02ff */
.L_x_55:
[----:B------:R-:W-:Y:S05]  /*2ad0*/  BSYNC B1 ;  /* 0x0000000000017941 */ /* 0x000fea0003800000 */
.L_x_54:
[----:B--2---:R-:W-:Y:S01]  /*2ae0*/  @!P3 IMAD R57, R68, R22, R89 ;  /* 0x000000164439b224 */ /* 0x004fe200078e0259 */
[----:B------:R-:W-:Y:S04]  /*2af0*/  BSSY B1, `(.L_x_56) ;  /* 0x0000006000017945 */ /* 0x000fe80003800000 */
[----:B------:R2:W-:Y:S01]  /*2b00*/  @!P3 STG.E.U8 desc[UR36][R92.64+0x18], R57 ;  /* 0x000018395c00b986 */ /* 0x0005e2000c101124 */
[----:B------:R-:W-:Y:S05]  /*2b10*/  @P5 BRA `(.L_x_57) ;  /* 0x00000000000c5947 */ /* 0x000fea0003800000 */
[----:B------:R-:W5:Y:S02]  /*2b20*/  LDG.E.U8 R88, desc[UR36][R94.64+0x19] ;  /* 0x000019245e587981 */ /* 0x000f64000c1e1100 */
[----:B-----5:R-:W-:-:S05]  /*2b30*/  PRMT R56, R88, 0x8880, RZ ;  /* 0x0000888058387816 */ /* 0x020fca00000000ff */
[----:B------:R-:W-:-:S07]  /*2b40*/  IMAD R89, R56, R23, RZ ;  /* 0x0000001738597224 */ /* 0x000fce00078e02ff */
.L_x_57:
[----:B------:R-:W-:Y:S05]  /*2b50*/  BSYNC B1 ;  /* 0x0000000000017941 */ /* 0x000fea0003800000 */
.L_x_56:
[----:B------:R-:W-:Y:S01]  /*2b60*/  @!P5 IMAD R69, R69, R22, R89 ;  /* 0x000000164545d224 */ /* 0x000fe200078e0259 */
[----:B------:R-:W-:Y:S04]  /*2b70*/  BSSY B1, `(.L_x_58) ;  /* 0x0000006000017945 */ /* 0x000fe80003800000 */
[----:B------:R0:W-:Y:S01]  /*2b80*/  @!P5 STG.E.U8 desc[UR36][R92.64+0x19], R69 ;  /* 0x000019455c00d986 */ /* 0x0001e2000c101124 */
[----:B------:R-:W-:Y:S05]  /*2b90*/  @P2 BRA `(.L_x_59) ;  /* 0x00000000000c2947 */ /* 0x000fea0003800000 */
[----:B------:R-:W5:Y:S02]  /*2ba0*/  LDG.E.U8 R88, desc[UR36][R98.64+0x18] ;  /* 0x0000182462587981 */ /* 0x000f64000c1e1100 */
[----:B-----5:R-:W-:-:S05]  /*2bb0*/  PRMT R56, R88, 0x8880, RZ ;  /* 0x0000888058387816 */ /* 0x020fca00000000ff */
[----:B------:R-:W-:-:S07]  /*2bc0*/  IMAD R89, R56, R23, RZ ;  /* 0x0000001738597224 */ /* 0x000fce00078e02ff */
.L_x_59:
[----:B------:R-:W-:Y:S05]  /*2bd0*/  BSYNC B1 ;  /* 0x0000000000017941 */ /* 0x000fea0003800000 */
.L_x_58:
        /* <DEDUP_REMOVED lines=11> */
.L_x_61:
[----:B------:R-:W-:Y:S05]  /*2c90*/  BSYNC B1 ;  /* 0x0000000000017941 */ /* 0x000fea0003800000 */
.L_x_60:
[----:B------:R-:W-:Y:S01]  /*2ca0*/  @!P4 IMAD R71, R71, R22, R89 ;  /* 0x000000164747c224 */ /* 0x000fe200078e0259 */
[----:B------:R-:W-:Y:S04]  /*2cb0*/  BSSY B1, `(.L_x_62) ;  /* 0x0000006000017945 */ /* 0x000fe80003800000 */
[----:B------:R0:W-:Y:S01]  /*2cc0*/  @!P4 STG.E.U8 desc[UR36][R6.64+0x19], R71 ;  /* 0x000019470600c986 */ /* 0x0001e2000c101124 */
[----:B------:R-:W-:Y:S05]  /*2cd0*/  @P3 BRA `(.L_x_63) ;  /* 0x00000000000c3947 */ /* 0x000fea0003800000 */
[----:B------:R-:W5:Y:S02]  /*2ce0*/  LDG.E.U8 R88, desc[UR36][R94.64+0x20] ;  /* 0x000020245e587981 */ /* 0x000f64000c1e1100 */
[----:B-----5:R-:W-:-:S05]  /*2cf0*/  PRMT R56, R88, 0x8880, RZ ;  /* 0x0000888058387816 */ /* 0x020fca00000000ff */
[----:B------:R-:W-:-:S07]  /*2d00*/  IMAD R89, R56, R23, RZ ;  /* 0x0000001738597224 */ /* 0x000fce00078e02ff */
.L_x_63:
[----:B------:R-:W-:Y:S05]  /*2d10*/  BSYNC B1 ;  /* 0x0000000000017941 */ /* 0x000fea0003800000 */
.L_x_62:
[----:B--2---:R-:W-:Y:S01]  /*2d20*/  @!P3 IMAD R57, R72, R22, R89 ;  /* 0x000000164839b224 */ /* 0x004fe200078e0259 */
[----:B------:R-:W-:Y:S04]  /*2d30*/  BSSY B1, `(.L_x_64) ;  /* 0x0000006000017945 */ /* 0x000fe80003800000 */
[----:B------:R2:W-:Y:S01]  /*2d40*/  @!P3 STG.E.U8 desc[UR36][R92.64+0x20], R57 ;  /* 0x000020395c00b986 */ /* 0x0005e2000c101124 */
[----:B------:R-:W-:Y:S05]  /*2d50*/  @P5 BRA `(.L_x_65) ;  /* 0x00000000000c5947 */ /* 0x000fea0003800000 */
[----:B------:R-:W5:Y:S02]  /*2d60*/  LDG.E.U8 R88, desc[UR36][R94.64+0x21] ;  /* 0x000021245e587981 */ /* 0x000f64000c1e1100 */
[----:B-----5:R-:W-:-:S05]  /*2d70*/  PRMT R56, R88, 0x8880, RZ ;  /* 0x0000888058387816 */ /* 0x020fca00000000ff */
[----:B------:R-:W-:-:S07]  /*2d80*/  IMAD R89, R56, R23, RZ ;  /* 0x0000001738597224 */ /* 0x000fce00078e02ff */
.L_x_65:
[----:B------:R-:W-:Y:S05]  /*2d90*/  BSYNC B1 ;  /* 0x0000000000017941 */ /* 0x000fea0003800000 */
.L_x_64:
[----:B------:R-:W-:Y:S01]  /*2da0*/  @!P5 IMAD R73, R73, R22, R89 ;  /* 0x000000164949d224 */ /* 0x000fe200078e0259 */
[----:B------:R-:W-:Y:S04]  /*2db0*/  BSSY B1, `(.L_x_66) ;  /* 0x0000006000017945 */ /* 0x000fe80003800000 */
[----:B------:R0:W-:Y:S01]  /*2dc0*/  @!P5 STG.E.U8 desc[UR36][R92.64+0x21], R73 ;  /* 0x000021495c00d986 */ /* 0x0001e2000c101124 */
[----:B------:R-:W-:Y:S05]  /*2dd0*/  @P2 BRA `(.L_x_67) ;  /* 0x00000000000c2947 */ /* 0x000fea0003800000 */
[----:B------:R-:W5:Y:S02]  /*2de0*/  LDG.E.U8 R88, desc[UR36][R98.64+0x20] ;  /* 0x0000202462587981 */ /* 0x000f64000c1e1100 */
[----:B-----5:R-:W-:-:S05]  /*2df0*/  PRMT R56, R88, 0x8880, RZ ;  /* 0x0000888058387816 */ /* 0x020fca00000000ff */
[----:B------:R-:W-:-:S07]  /*2e00*/  IMAD R89, R56, R23, RZ ;  /* 0x0000001738597224 */ /* 0x000fce00078e02ff */
.L_x_67:
[----:B------:R-:W-:Y:S05]  /*2e10*/  BSYNC B1 ;  /* 0x0000000000017941 */ /* 0x000fea0003800000 */
.L_x_66:
        /* <DEDUP_REMOVED lines=11> */
.L_x_69:
[----:B------:R-:W-:Y:S05]  /*2ed0*/  BSYNC B1 ;  /* 0x0000000000017941 */ /* 0x000fea0003800000 */
.L_x_68:
[----:B------:R-:W-:Y:S01]  /*2ee0*/  @!P4 IMAD R75, R75, R22, R89 ;  /* 0x000000164b4bc224 */ /* 0x000fe200078e0259 */
[----:B------:R-:W-:Y:S04]  /*2ef0*/  BSSY B1, `(.L_x_70) ;  /* 0x0000006000017945 */ /* 0x000fe80003800000 */
[----:B------:R0:W-:Y:S01]  /*2f00*/  @!P4 STG.E.U8 desc[UR36][R6.64+0x21], R75 ;  /* 0x0000214b0600c986 */ /* 0x0001e2000c101124 */
[----:B------:R-:W-:Y:S05]  /*2f10*/  @P3 BRA `(.L_x_71) ;  /* 0x00000000000c3947 */ /* 0x000fea0003800000 */
[----:B------:R-:W5:Y:S02]  /*2f20*/  LDG.E.U8 R88, desc[UR36][R94.64+0x28] ;  /* 0x000028245e587981 */ /* 0x000f64000c1e1100 */
[----:B-----5:R-:W-:-:S05]  /*2f30*/  PRMT R56, R88, 0x8880, RZ ;  /* 0x0000888058387816 */ /* 0x020fca00000000ff */
[----:B------:R-:W-:-:S07]  /*2f40*/  IMAD R89, R56, R23, RZ ;  /* 0x0000001738597224 */ /* 0x000fce00078e02ff */
.L_x_71:
[----:B------:R-:W-:Y:S05]  /*2f50*/  BSYNC B1 ;  /* 0x0000000000017941 */ /* 0x000fea0003800000 */
.L_x_70:
[----:B--2---:R-:W-:Y:S01]  /*2f60*/  @!P3 IMAD R57, R76, R22, R89 ;  /* 0x000000164c39b224 */ /* 0x004fe200078e0259 */
[----:B------:R-:W-:Y:S04]  /*2f70*/  BSSY B1, `(.L_x_72) ;  /* 0x0000006000017945 */ /* 0x000fe80003800000 */
[----:B------:R2:W-:Y:S01]  /*2f80*/  @!P3 STG.E.U8 desc[UR36][R92.64+0x28], R57 ;  /* 0x000028395c00b986 */ /* 0x0005e2000c101124 */
[----:B------:R-:W-:Y:S05]  /*2f90*/  @P5 BRA `(.L_x_73) ;  /* 0x00000000000c5947 */ /* 0x000fea0003800000 */
[----:B------:R-:W5:Y:S02]  /*2fa0*/  LDG.E.U8 R88, desc[UR36][R94.64+0x29] ;  /* 0x000029245e587981 */ /* 0x000f64000c1e1100 */
[----:B-----5:R-:W-:-:S05]  /*2fb0*/  PRMT R56, R88, 0x8880, RZ ;  /* 0x0000888058387816 */ /* 0x020fca00000000ff */
[----:B------:R-:W-:-:S07]  /*2fc0*/  IMAD R89, R56, R23, RZ ;  /* 0x0000001738597224 */ /* 0x000fce00078e02ff */
.L_x_73:
[----:B------:R-:W-:Y:S05]  /*2fd0*/  BSYNC B1 ;  /* 0x0000000000017941 */ /* 0x000fea0003800000 */
.L_x_72:
[----:B------:R-:W-:Y:S01]  /*2fe0*/  @!P5 IMAD R77, R77, R22, R89 ;  /* 0x000000164d4dd224 */ /* 0x000fe200078e0259 */
[----:B------:R-:W-:Y:S04]  /*2ff0*/  BSSY B1, `(.L_x_74) ;  /* 0x0000006000017945 */ /* 0x000fe80003800000 */
[----:B------:R0:W-:Y:S01]  /*3000*/  @!P5 STG.E.U8 desc[UR36][R92.64+0x29], R77 ;  /* 0x0000294d5c00d986 */ /* 0x0001e2000c101124 */
[----:B------:R-:W-:Y:S05]  /*3010*/  @P2 BRA `(.L_x_75) ;  /* 0x00000000000c2947 */ /* 0x000fea0003800000 */
[----:B------:R-:W5:Y:S02]  /*3020*/  LDG.E.U8 R88, desc[UR36][R98.64+0x28] ;  /* 0x0000282462587981 */ /* 0x000f64000c1e1100 */
[----:B-----5:R-:W-:-:S05]  /*3030*/  PRMT R56, R88, 0x8880, RZ ;  /* 0x0000888058387816 */ /* 0x020fca00000000ff */
[----:B------:R-:W-:-:S07]  /*3040*/  IMAD R89, R56, R23, RZ ;  /* 0x0000001738597224 */ /* 0x000fce00078e02ff */
.L_x_75:
[----:B------:R-:W-:Y:S05]  /*3050*/  BSYNC B1 ;  /* 0x0000000000017941 */ /* 0x000fea0003800000 */
.L_x_74:
        /* <DEDUP_REMOVED lines=11> */
.L_x_77:
[----:B------:R-:W-:Y:S05]  /*3110*/  BSYNC B1 ;  /* 0x0000000000017941 */ /* 0x000fea0003800000 */
.L_x_76:
[----:B------:R-:W-:Y:S01]  /*3120*/  @!P4 IMAD R79, R79, R22, R89 ;  /* 0x000000164f4fc224 */ /* 0x000fe200078e0259 */
[----:B------:R-:W-:Y:S04]  /*3130*/  BSSY B1, `(.L_x_78) ;  /* 0x0000006000017945 */ /* 0x000fe80003800000 */
[----:B------:R0:W-:Y:S01]  /*3140*/  @!P4 STG.E.U8 desc[UR36][R6.64+0x29], R79 ;  /* 0x0000294f0600c986 */ /* 0x0001e2000c101124 */
[----:B------:R-:W-:Y:S05]  /*3150*/  @P3 BRA `(.L_x_79) ;  /* 0x00000000000c3947 */ /* 0x000fea0003800000 */
[----:B------:R-:W5:Y:S02]  /*3160*/  LDG.E.U8 R88, desc[UR36][R94.64+0x30] ;  /* 0x000030245e587981 */ /* 0x000f64000c1e1100 */
[----:B-----5:R-:W-:-:S05]  /*3170*/  PRMT R56, R88, 0x8880, RZ ;  /* 0x0000888058387816 */ /* 0x020fca00000000ff */
[----:B------:R-:W-:-:S07]  /*3180*/  IMAD R89, R56, R23, RZ ;  /* 0x0000001738597224 */ /* 0x000fce00078e02ff */
.L_x_79:
[----:B------:R-:W-:Y:S05]  /*3190*/  BSYNC B1 ;  /* 0x0000000000017941 */ /* 0x000fea0003800000 */
.L_x_78:
[----:B--2---:R-:W-:Y:S01]  /*31a0*/  @!P3 IMAD R57, R80, R22, R89 ;  /* 0x000000165039b224 */ /* 0x004fe200078e0259 */
[----:B------:R-:W-:Y:S04]  /*31b0*/  BSSY B1, `(.L_x_80) ;  /* 0x0000006000017945 */ /* 0x000fe80003800000 */
[----:B------:R2:W-:Y:S01]  /*31c0*/  @!P3 STG.E.U8 desc[UR36][R92.64+0x30], R57 ;  /* 0x000030395c00b986 */ /* 0x0005e2000c101124 */
[----:B------:R-:W-:Y:S05]  /*31d0*/  @P5 BRA `(.L_x_81) ;  /* 0x00000000000c5947 */ /* 0x000fea0003800000 */
[----:B------:R-:W5:Y:S02]  /*31e0*/  LDG.E.U8 R88, desc[UR36][R94.64+0x31] ;  /* 0x000031245e587981 */ /* 0x000f64000c1e1100 */
[----:B-----5:R-:W-:-:S05]  /*31f0*/  PRMT R56, R88, 0x8880, RZ ;  /* 0x0000888058387816 */ /* 0x020fca00000000ff */
[----:B------:R-:W-:-:S07]  /*3200*/  IMAD R89, R56, R23, RZ ;  /* 0x0000001738597224 */ /* 0x000fce00078e02ff */
.L_x_81:
[----:B------:R-:W-:Y:S05]  /*3210*/  BSYNC B1 ;  /* 0x0000000000017941 */ /* 0x000fea0003800000 */
.L_x_80:
[----:B------:R-:W-:Y:S01]  /*3220*/  @!P5 IMAD R81, R81, R22, R89 ;  /* 0x000000165151d224 */ /* 0x000fe200078e0259 */
[----:B------:R-:W-:Y:S04]  /*3230*/  BSSY B1, `(.L_x_82) ;  /* 0x0000006000017945 */ /* 0x000fe80003800000 */
[----:B------:R0:W-:Y:S01]  /*3240*/  @!P5 STG.E.U8 desc[UR36][R92.64+0x31], R81 ;  /* 0x000031515c00d986 */ /* 0x0001e2000c101124 */
[----:B------:R-:W-:Y:S05]  /*3250*/  @P2 BRA `(.L_x_83) ;  /* 0x00000000000c2947 */ /* 0x000fea0003800000 */
[----:B------:R-:W5:Y:S02]  /*3260*/  LDG.E.U8 R88, desc[UR36][R98.64+0x30] ;  /* 0x0000302462587981 */ /* 0x000f64000c1e1100 */
[----:B-----5:R-:W-:-:S05]  /*3270*/  PRMT R56, R88, 0x8880, RZ ;  /* 0x0000888058387816 */ /* 0x020fca00000000ff */
[----:B------:R-:W-:-:S07]  /*3280*/  IMAD R89, R56, R23, RZ ;  /* 0x0000001738597224 */ /* 0x000fce00078e02ff */
.L_x_83:
[----:B------:R-:W-:Y:S05]  /*3290*/  BSYNC B1 ;  /* 0x0000000000017941 */ /* 0x000fea0003800000 */
.L_x_82:
[C---:B------:R-:W-:Y:S01]  /*32a0*/  ISETP.LT.OR P4, PT, R3.reuse, 0x32, !P1 ;  /* 0x000000320300780c */ /* 0x040fe20004f81670 */
[----:B--2---:R-:W-:Y:S01]  /*32b0*/  @!P2 IMAD R57, R82, R22, R89 ;  /* 0x000000165239a224 */ /* 0x004fe200078e0259 */
[----:B------:R-:W-:Y:S01]  /*32c0*/  BSSY B1, `(.L_x_84) ;  /* 0x000000b000017945 */ /* 0x000fe20003800000 */
[----:B------:R-:W-:Y:S02]  /*32d0*/  ISETP.LT.OR P3, PT, R3, 0x39, !P0 ;  /* 0x000000390300780c */ /* 0x000fe40004761670 */
[----:B------:R-:W-:Y:S01]  /*32e0*/  IADD3 R103, P5, R103, 0x80, RZ ;  /* 0x0000008067677810 */ /* 0x000fe20007fbe0ff */
[----:B------:R2:W-:Y:S01]  /*32f0*/  @!P2 STG.E.U8 desc[UR36][R6.64+0x30], R57 ;  /* 0x000030390600a986 */ /* 0x0005e2000c101124 */
[C---:B------:R-:W-:Y:S02]  /*3300*/  ISETP.LT.OR P2, PT, R3.reuse, 0x39, !P1 ;  /* 0x000000390300780c */ /* 0x040fe40004f41670 */
[C---:B------:R-:W-:Y:S02]  /*3310*/  ISETP.LT.OR P0, PT, R3.reuse, 0x3a, !P0 ;  /* 0x0000003a0300780c */ /* 0x040fe40004701670 */
[----:B------:R-:W-:-:S02]  /*3320*/  ISETP.LT.OR P1, PT, R3, 0x3a, !P1 ;  /* 0x0000003a0300780c */ /* 0x000fc40004f21670 */
[----:B------:R-:W-:Y:S11]  /*3330*/  @P4 BRA `(.L_x_85) ;  /* 0x00000000000c4947 */ /* 0x000ff60003800000 */
[----:B------:R-:W5:Y:S02]  /*3340*/  LDG.E.U8 R88, desc[UR36][R98.64+0x31] ;  /* 0x0000312462587981 */ /* 0x000f64000c1e1100 */
[----:B-----5:R-:W-:-:S05]  /*3350*/  PRMT R56, R88, 0x8880, RZ ;  /* 0x0000888058387816 */ /* 0x020fca00000000ff */
[----:B------:R-:W-:-:S07]  /*3360*/  IMAD R89, R56, R23, RZ ;  /* 0x0000001738597224 */ /* 0x000fce00078e02ff */
.L_x_85:
[----:B------:R-:W-:Y:S05]  /*3370*/  BSYNC B1 ;  /* 0x0000000000017941 */ /* 0x000fea0003800000 */
.L_x_84:
[----:B------:R-:W-:Y:S01]  /*3380*/  @!P4 IMAD R83, R83, R22, R89 ;  /* 0x000000165353c224 */ /* 0x000fe200078e0259 */
[----:B------:R-:W-:Y:S04]  /*3390*/  BSSY B1, `(.L_x_86) ;  /* 0x0000006000017945 */ /* 0x000fe80003800000 */
[----:B------:R0:W-:Y:S01]  /*33a0*/  @!P4 STG.E.U8 desc[UR36][R6.64+0x31], R83 ;  /* 0x000031530600c986 */ /* 0x0001e2000c101124 */
[----:B------:R-:W-:Y:S05]  /*33b0*/  @P3 BRA `(.L_x_87) ;  /* 0x00000000000c3947 */ /* 0x000fea0003800000 */
[----:B------:R-:W5:Y:S02]  /*33c0*/  LDG.E.U8 R88, desc[UR36][R94.64+0x38] ;  /* 0x000038245e587981 */ /* 0x000f64000c1e1100 */
[----:B-----5:R-:W-:-:S05]  /*33d0*/  PRMT R56, R88, 0x8880, RZ ;  /* 0x0000888058387816 */ /* 0x020fca00000000ff */
[----:B------:R-:W-:-:S07]  /*33e0*/  IMAD R89, R56, R23, RZ ;  /* 0x0000001738597224 */ /* 0x000fce00078e02ff */
.L_x_87:
[----:B------:R-:W-:Y:S05]  /*33f0*/  BSYNC B1 ;  /* 0x0000000000017941 */ /* 0x000fea0003800000 */
.L_x_86:
[----:B--2---:R-:W-:Y:S01]  /*3400*/  @!P3 IMAD R57, R84, R22, R89 ;  /* 0x000000165439b224 */ /* 0x004fe200078e0259 */
[----:B------:R-:W-:Y:S01]  /*3410*/  BSSY B1, `(.L_x_88) ;  /* 0x0000007000017945 */ /* 0x000fe20003800000 */
[----:B------:R-:W-:-:S03]  /*3420*/  IMAD.X R5, RZ, RZ, R5, P5 ;  /* 0x000000ffff057224 */ /* 0x000fc600028e0605 */
[----:B------:R2:W-:Y:S01]  /*3430*/  @!P3 STG.E.U8 desc[UR36][R92.64+0x38], R57 ;  /* 0x000038395c00b986 */ /* 0x0005e2000c101124 */
[----:B------:R-:W-:Y:S05]  /*3440*/  @P0 BRA `(.L_x_89) ;  /* 0x00000000000c0947 */ /* 0x000fea0003800000 */
[----:B------:R-:W5:Y:S02]  /*3450*/  LDG.E.U8 R88, desc[UR36][R94.64+0x39] ;  /* 0x000039245e587981 */ /* 0x000f64000c1e1100 */
[----:B-----5:R-:W-:-:S05]  /*3460*/  PRMT R4, R88, 0x8880, RZ ;  /* 0x0000888058047816 */ /* 0x020fca00000000ff */
[----:B------:R-:W-:-:S07]  /*3470*/  IMAD R89, R4, R23, RZ ;  /* 0x0000001704597224 */ /* 0x000fce00078e02ff */
.L_x_89:
[----:B------:R-:W-:Y:S05]  /*3480*/  BSYNC B1 ;  /* 0x0000000000017941 */ /* 0x000fea0003800000 */
.L_x_88:
[----:B------:R-:W-:Y:S01]  /*3490*/  @!P0 IMAD R85, R85, R22, R89 ;  /* 0x0000001655558224 */ /* 0x000fe200078e0259 */
[----:B------:R-:W-:Y:S01]  /*34a0*/  BSSY B1, `(.L_x_90) ;  /* 0x0000007000017945 */ /* 0x000fe20003800000 */
[----:B------:R-:W-:-:S03]  /*34b0*/  IMAD R56, R5, R90, RZ ;  /* 0x0000005a05387224 */ /* 0x000fc600078e02ff */
[----:B------:R0:W-:Y:S01]  /*34c0*/  @!P0 STG.E.U8 desc[UR36][R92.64+0x39], R85 ;  /* 0x000039555c008986 */ /* 0x0001e2000c101124 */
[----:B------:R-:W-:Y:S05]  /*34d0*/  @P2 BRA `(.L_x_91) ;  /* 0x00000000000c2947 */ /* 0x000fea0003800000 */
[----:B------:R-:W5:Y:S02]  /*34e0*/  LDG.E.U8 R88, desc[UR36][R98.64+0x38] ;  /* 0x0000382462587981 */ /* 0x000f64000c1e1100 */
[----:B-----5:R-:W-:-:S05]  /*34f0*/  PRMT R4, R88, 0x8880, RZ ;  /* 0x0000888058047816 */ /* 0x020fca00000000ff */
[----:B------:R-:W-:-:S07]  /*3500*/  IMAD R89, R4, R23, RZ ;  /* 0x0000001704597224 */ /* 0x000fce00078e02ff */
.L_x_91:
[----:B------:R-:W-:Y:S05]  /*3510*/  BSYNC B1 ;  /* 0x0000000000017941 */ /* 0x000fea0003800000 */
.L_x_90:
[----:B------:R-:W-:Y:S01]  /*3520*/  @!P2 IMAD R5, R86, R22, R89 ;  /* 0x000000165605a224 */ /* 0x000fe200078e0259 */
[----:B------:R-:W-:Y:S01]  /*3530*/  BSSY B1, `(.L_x_92) ;  /* 0x0000009000017945 */ /* 0x000fe20003800000 */
[C---:B--2---:R-:W-:Y:S02]  /*3540*/  IMAD R57, R103.reuse, R91, R56 ;  /* 0x0000005b67397224 */ /* 0x044fe400078e0238 */
[CC--:B------:R-:W-:Y:S01]  /*3550*/  IMAD.WIDE.U32 R96, R103.reuse, R90.reuse, R96 ;  /* 0x0000005a67607225 */ /* 0x0c0fe200078e0060 */
[----:B------:R2:W-:Y:S03]  /*3560*/  @!P2 STG.E.U8 desc[UR36][R6.64+0x38], R5 ;  /* 0x000038050600a986 */ /* 0x0005e6000c101124 */
[----:B------:R-:W-:Y:S01]  /*3570*/  IMAD.WIDE.U32 R90, R103, R90, R20 ;  /* 0x0000005a675a7225 */ /* 0x000fe200078e0014 */
[----:B------:R-:W-:Y:S06]  /*3580*/  @P1 BRA `(.L_x_93) ;  /* 0x00000000000c1947 */ /* 0x000fec0003800000 */
[----:B------:R-:W5:Y:S02]  /*3590*/  LDG.E.U8 R88, desc[UR36][R98.64+0x39] ;  /* 0x0000392462587981 */ /* 0x000f64000c1e1100 */
[----:B-----5:R-:W-:-:S05]  /*35a0*/  PRMT R4, R88, 0x8880, RZ ;  /* 0x0000888058047816 */ /* 0x020fca00000000ff */
[----:B------:R-:W-:-:S07]  /*35b0*/  IMAD R89, R4, R23, RZ ;  /* 0x0000001704597224 */ /* 0x000fce00078e02ff */
.L_x_93:
[----:B------:R-:W-:Y:S05]  /*35c0*/  BSYNC B1 ;  /* 0x0000000000017941 */ /* 0x000fea0003800000 */
.L_x_92:
[----:B------:R-:W-:Y:S01]  /*35d0*/  @!P1 IMAD R87, R87, R22, R89 ;  /* 0x0000001657579224 */ /* 0x000fe200078e0259 */
[----:B------:R-:W-:Y:S01]  /*35e0*/  ISETP.GE.AND P2, PT, R100, 0x81, PT ;  /* 0x000000816400780c */ /* 0x000fe20003f46270 */
[----:B------:R-:W-:Y:S01]  /*35f0*/  BSSY B1, `(.L_x_94) ;  /* 0x000000c000017945 */ /* 0x000fe20003800000 */
[----:B------:R-:W-:Y:S02]  /*3600*/  IADD3 R4, P5, R90, R12, RZ ;  /* 0x0000000c5a047210 */ /* 0x000fe40007fbe0ff */
[----:B------:R0:W-:Y:S01]  /*3610*/  @!P1 STG.E.U8 desc[UR36][R6.64+0x39], R87 ;  /* 0x0000395706009986 */ /* 0x0001e2000c101124 */
[----:B------:R-:W-:Y:S02]  /*3620*/  ISETP.LT.OR P1, PT, R3, 0x1, !P2 ;  /* 0x000000010300780c */ /* 0x000fe40005721670 */
[----:B--2---:R-:W-:Y:S02]  /*3630*/  IADD3.X R5, R13, R91, R57, P5, !PT ;  /* 0x0000005b0d057210 */ /* 0x004fe40002ffe439 */
[----:B------:R-:W-:-:S02]  /*3640*/  ISETP.GE.AND P0, PT, R100, 0x89, PT ;  /* 0x000000896400780c */ /* 0x000fc40003f06270 */
[----:B------:R-:W-:Y:S02]  /*3650*/  IADD3 R12, P4, P3, R14, R12, R96 ;  /* 0x0000000c0e0c7210 */ /* 0x000fe40007b9e060 */
[----:B------:R-:W-:-:S05]  /*3660*/  ISETP.LT.OR P5, PT, R3, 0x2, !P2 ;  /* 0x000000020300780c */ /* 0x000fca00057a1670 */
[----:B0-----:R-:W-:Y:S08]  /*3670*/  @P1 BRA `(.L_x_95) ;  /* 0x00000000000c1947 */ /* 0x001ff00003800000 */
[----:B------:R-:W3:Y:S02]  /*3680*/  LDG.E.U8 R88, desc[UR36][R4.64] ;  /* 0x0000002404587981 */ /* 0x000ee4000c1e1100 */
[----:B---3--:R-:W-:-:S05]  /*3690*/  PRMT R6, R88, 0x8880, RZ ;  /* 0x0000888058067816 */ /* 0x008fca00000000ff */
[----:B------:R-:W-:-:S07]  /*36a0*/  IMAD R89, R6, R23, RZ ;  /* 0x0000001706597224 */ /* 0x000fce00078e02ff */
.L_x_95:
[----:B------:R-:W-:Y:S05]  /*36b0*/  BSYNC B1 ;  /* 0x0000000000017941 */ /* 0x000fea0003800000 */
.L_x_94:
[----:B---3--:R-:W-:Y:S01]  /*36c0*/  @!P1 IMAD R7, R24, R22, R89 ;  /* 0x0000001618079224 */ /* 0x008fe200078e0259 */
[----:B------:R-:W-:Y:S01]  /*36d0*/  BSSY B1, `(.L_x_96) ;  /* 0x0000007000017945 */ /* 0x000fe20003800000 */
[----:B------:R-:W-:-:S03]  /*36e0*/  IMAD.IADD R96, R57, 0x1, R97 ;  /* 0x0000000139607824 */ /* 0x000fc600078e0261 */
[----:B------:R0:W-:Y:S01]  /*36f0*/  @!P1 STG.E.U8 desc[UR36][R8.64], R7 ;  /* 0x0000000708009986 */ /* 0x0001e2000c101124 */
[----:B------:R-:W-:Y:S05]  /*3700*/  @P5 BRA `(.L_x_97) ;  /* 0x00000000000c5947 */ /* 0x000fea0003800000 */
[----:B------:R-:W2:Y:S02]  /*3710*/  LDG.E.U8 R88, desc[UR36][R4.64+0x1] ;  /* 0x0000012404587981 */ /* 0x000ea4000c1e1100 */
[----:B--2---:R-:W-:-:S05]  /*3720*/  PRMT R6, R88, 0x8880, RZ ;  /* 0x0000888058067816 */ /* 0x004fca00000000ff */
[----:B------:R-:W-:-:S07]  /*3730*/  IMAD R89, R6, R23, RZ ;  /* 0x0000001706597224 */ /* 0x000fce00078e02ff */
.L_x_97:
[----:B------:R-:W-:Y:S05]  /*3740*/  BSYNC B1 ;  /* 0x0000000000017941 */ /* 0x000fea0003800000 */
.L_x_96:
[----:B------:R-:W-:Y:S01]  /*3750*/  ISETP.LT.OR P1, PT, R3, 0x1, !P0 ;  /* 0x000000010300780c */ /* 0x000fe20004721670 */
[----:B------:R-:W-:Y:S01]  /*3760*/  @!P5 IMAD R25, R25, R22, R89 ;  /* 0x000000161919d224 */ /* 0x000fe200078e0259 */
[----:B------:R-:W-:Y:S01]  /*3770*/  BSSY B1, `(.L_x_98) ;  /* 0x000000a000017945 */ /* 0x000fe20003800000 */
[----:B------:R-:W-:Y:S02]  /*3780*/  IADD3.X R13, R21, R13, R96, P4, P3 ;  /* 0x0000000d150d7210 */ /* 0x000fe400027e6460 */
[C---:B------:R-:W-:Y:S01]  /*3790*/  ISETP.LT.OR P4, PT, R3.reuse, 0x2, !P0 ;  /* 0x000000020300780c */ /* 0x040fe20004781670 */
[----:B------:R2:W-:Y:S01]  /*37a0*/  @!P5 STG.E.U8 desc[UR36][R8.64+0x1], R25 ;  /* 0x000001190800d986 */ /* 0x0005e2000c101124 */
[C---:B------:R-:W-:Y:S02]  /*37b0*/  ISETP.LT.OR P5, PT, R3.reuse, 0x9, !P2 ;  /* 0x000000090300780c */ /* 0x040fe400057a1670 */
[----:B------:R-:W-:-:S04]  /*37c0*/  ISETP.LT.OR P3, PT, R3, 0xa, !P2 ;  /* 0x0000000a0300780c */ /* 0x000fc80005761670 */
[----:B------:R-:W-:Y:S09]  /*37d0*/  @P1 BRA `(.L_x_99) ;  /* 0x00000000000c1947 */ /* 0x000ff20003800000 */
[----:B------:R-:W3:Y:S02]  /*37e0*/  LDG.E.U8 R88, desc[UR36][R12.64] ;  /* 0x000000240c587981 */ /* 0x000ee4000c1e1100 */
[----:B---3--:R-:W-:-:S05]  /*37f0*/  PRMT R6, R88, 0x8880, RZ ;  /* 0x0000888058067816 */ /* 0x008fca00000000ff */
[----:B------:R-:W-:-:S07]  /*3800*/  IMAD R89, R6, R23, RZ ;  /* 0x0000001706597224 */ /* 0x000fce00078e02ff */
.L_x_99:
[----:B------:R-:W-:Y:S05]  /*3810*/  BSYNC B1 ;  /* 0x0000000000017941 */ /* 0x000fea0003800000 */
.L_x_98:
[----:B0-----:R-:W-:Y:S01]  /*3820*/  @!P1 IMAD R7, R26, R22, R89 ;  /* 0x000000161a079224 */ /* 0x001fe200078e0259 */
[----:B------:R-:W-:Y:S04]  /*3830*/  BSSY B1, `(.L_x_100) ;  /* 0x0000006000017945 */ /* 0x000fe80003800000 */
[----:B------:R0:W-:Y:S01]  /*3840*/  @!P1 STG.E.U8 desc[UR36][R10.64], R7 ;  /* 0x000000070a009986 */ /* 0x0001e2000c101124 */
[----:B------:R-:W-:Y:S05]  /*3850*/  @P4 BRA `(.L_x_101) ;  /* 0x00000000000c4947 */ /* 0x000fea0003800000 */
[----:B------:R-:W3:Y:S02]  /*3860*/  LDG.E.U8 R88, desc[UR36][R12.64+0x1] ;  /* 0x000001240c587981 */ /* 0x000ee4000c1e1100 */
[----:B---3--:R-:W-:-:S05]  /*3870*/  PRMT R6, R88, 0x8880, RZ ;  /* 0x0000888058067816 */ /* 0x008fca00000000ff */
[----:B------:R-:W-:-:S07]  /*3880*/  IMAD R89, R6, R23, RZ ;  /* 0x0000001706597224 */ /* 0x000fce00078e02ff */
.L_x_101:
[----:B------:R-:W-:Y:S05]  /*3890*/  BSYNC B1 ;  /* 0x0000000000017941 */ /* 0x000fea0003800000 */
.L_x_100:
[----:B------:R-:W-:Y:S01]  /*38a0*/  @!P4 IMAD R27, R27, R22, R89 ;  /* 0x000000161b1bc224 */ /* 0x000fe200078e0259 */
[----:B------:R-:W-:Y:S04]  /*38b0*/  BSSY B1, `(.L_x_102) ;  /* 0x0000006000017945 */ /* 0x000fe80003800000 */
[----:B------:R3:W-:Y:S01]  /*38c0*/  @!P4 STG.E.U8 desc[UR36][R10.64+0x1], R27 ;  /* 0x0000011b0a00c986 */ /* 0x0007e2000c101124 */
[----:B------:R-:W-:Y:S05]  /*38d0*/  @P5 BRA `(.L_x_103) ;  /* 0x00000000000c5947 */ /* 0x000fea0003800000 */
[----:B------:R-:W5:Y:S02]  /*38e0*/  LDG.E.U8 R88, desc[UR36][R4.64+0x8] ;  /* 0x0000082404587981 */ /* 0x000f64000c1e1100 */
[----:B-----5:R-:W-:-:S05]  /*38f0*/  PRMT R6, R88, 0x8880, RZ ;  /* 0x0000888058067816 */ /* 0x020fca00000000ff */
[----:B------:R-:W-:-:S07]  /*3900*/  IMAD R89, R6, R23, RZ ;  /* 0x0000001706597224 */ /* 0x000fce00078e02ff */
.L_x_103:
[----:B------:R-:W-:Y:S05]  /*3910*/  BSYNC B1 ;  /* 0x0000000000017941 */ /* 0x000fea0003800000 */
.L_x_102:
[----:B0-----:R-:W-:Y:S01]  /*3920*/  @!P5 IMAD R7, R28, R22, R89 ;  /* 0x000000161c07d224 */ /* 0x001fe200078e0259 */
[----:B------:R-:W-:Y:S04]  /*3930*/  BSSY B1, `(.L_x_104) ;  /* 0x0000006000017945 */ /* 0x000fe80003800000 */
[----:B------:R0:W-:Y:S01]  /*3940*/  @!P5 STG.E.U8 desc[UR36][R8.64+0x8], R7 ;  /* 0x000008070800d986 */ /* 0x0001e2000c101124 */
[----:B------:R-:W-:Y:S05]  /*3950*/  @P3 BRA `(.L_x_105) ;  /* 0x00000000000c3947 */ /* 0x000fea0003800000 */
[----:B------:R-:W5:Y:S02]  /*3960*/  LDG.E.U8 R88, desc[UR36][R4.64+0x9] ;  /* 0x0000092404587981 */ /* 0x000f64000c1e1100 */
[----:B-----5:R-:W-:-:S05]  /*3970*/  PRMT R6, R88, 0x8880, RZ ;  /* 0x0000888058067816 */ /* 0x020fca00000000ff */
[----:B------:R-:W-:-:S07]  /*3980*/  IMAD R89, R6, R23, RZ ;  /* 0x0000001706597224 */ /* 0x000fce00078e02ff */
.L_x_105:
[----:B------:R-:W-:Y:S05]  /*3990*/  BSYNC B1 ;  /* 0x0000000000017941 */ /* 0x000fea0003800000 */
.L_x_104:
[----:B------:R-:W-:Y:S01]  /*39a0*/  ISETP.LT.OR P5, PT, R3, 0x9, !P0 ;  /* 0x000000090300780c */ /* 0x000fe200047a1670 */
[----:B------:R-:W-:Y:S01]  /*39b0*/  @!P3 IMAD R29, R29, R22, R89 ;  /* 0x000000161d1db224 */ /* 0x000fe200078e0259 */
        /* <DEDUP_REMOVED lines=9> */
.L_x_107:
[----:B------:R-:W-:Y:S05]  /*3a50*/  BSYNC B1 ;  /* 0x0000000000017941 */ /* 0x000fea0003800000 */
.L_x_106:
[----:B0-----:R-:W-:Y:S01]  /*3a60*/  @!P5 IMAD R7, R30, R22, R89 ;  /* 0x000000161e07d224 */ /* 0x001fe200078e0259 */
[----:B------:R-:W-:Y:S04]  /*3a70*/  BSSY B1, `(.L_x_108) ;  /* 0x0000006000017945 */ /* 0x000fe80003800000 */
[----:B------:R0:W-:Y:S01]  /*3a80*/  @!P5 STG.E.U8 desc[UR36][R10.64+0x8], R7 ;  /* 0x000008070a00d986 */ /* 0x0001e2000c101124 */
[----:B------:R-:W-:Y:S05]  /*3a90*/  @P4 BRA `(.L_x_109) ;  /* 0x00000000000c4947 */ /* 0x000fea0003800000 */
[----:B------:R-:W5:Y:S02]  /*3aa0*/  LDG.E.U8 R88, desc[UR36][R12.64+0x9] ;  /* 0x000009240c587981 */ /* 0x000f64000c1e1100 */
[----:B-----5:R-:W-:-:S05]  /*3ab0*/  PRMT R6, R88, 0x8880, RZ ;  /* 0x0000888058067816 */ /* 0x020fca00000000ff */
[----:B------:R-:W-:-:S07]  /*3ac0*/  IMAD R89, R6, R23, RZ ;  /* 0x0000001706597224 */ /* 0x000fce00078e02ff */
.L_x_109:
[----:B------:R-:W-:Y:S05]  /*3ad0*/  BSYNC B1 ;  /* 0x0000000000017941 */ /* 0x000fea0003800000 */
.L_x_108:
[----:B------:R-:W-:Y:S01]  /*3ae0*/  @!P4 IMAD R31, R31, R22, R89 ;  /* 0x000000161f1fc224 */ /* 0x000fe200078e0259 */
[----:B------:R-:W-:Y:S04]  /*3af0*/  BSSY B1, `(.L_x_110) ;  /* 0x0000006000017945 */ /* 0x000fe80003800000 */
[----:B------:R0:W-:Y:S01]  /*3b00*/  @!P4 STG.E.U8 desc[UR36][R10.64+0x9], R31 ;  /* 0x0000091f0a00c986 */ /* 0x0001e2000c101124 */
[----:B------:R-:W-:Y:S05]  /*3b10*/  @P3 BRA `(.L_x_111) ;  /* 0x00000000000c3947 */ /* 0x000fea0003800000 */
[----:B------:R-:W5:Y:S02]  /*3b20*/  LDG.E.U8 R88, desc[UR36][R4.64+0x10] ;  /* 0x0000102404587981 */ /* 0x000f64000c1e1100 */
[----:B-----5:R-:W-:-:S05]  /*3b30*/  PRMT R6, R88, 0x8880, RZ ;  /* 0x0000888058067816 */ /* 0x020fca00000000ff */
[----:B------:R-:W-:-:S07]  /*3b40*/  IMAD R89, R6, R23, RZ ;  /* 0x0000001706597224 */ /* 0x000fce00078e02ff */
.L_x_111:
[----:B------:R-:W-:Y:S05]  /*3b50*/  BSYNC B1 ;  /* 0x0000000000017941 */ /* 0x000fea0003800000 */
.L_x_110:
[----:B0-----:R-:W-:Y:S01]  /*3b60*/  @!P3 IMAD R7, R32, R22, R89 ;  /* 0x000000162007b224 */ /* 0x001fe200078e0259 */
[----:B------:R-:W-:Y:S04]  /*3b70*/  BSSY B1, `(.L_x_112) ;  /* 0x0000006000017945 */ /* 0x000fe80003800000 */
[----:B------:R0:W-:Y:S01]  /*3b80*/  @!P3 STG.E.U8 desc[UR36][R8.64+0x10], R7 ;  /* 0x000010070800b986 */ /* 0x0001e2000c101124 */
[----:B------:R-:W-:Y:S05]  /*3b90*/  @P1 BRA `(.L_x_113) ;  /* 0x00000000000c1947 */ /* 0x000fea0003800000 */
[----:B------:R-:W5:Y:S02]  /*3ba0*/  LDG.E.U8 R88, desc[UR36][R4.64+0x11] ;  /* 0x0000112404587981 */ /* 0x000f64000c1e1100 */
[----:B-----5:R-:W-:-:S05]  /*3bb0*/  PRMT R6, R88, 0x8880, RZ ;  /* 0x0000888058067816 */ /* 0x020fca00000000ff */
[----:B------:R-:W-:-:S07]  /*3bc0*/  IMAD R89, R6, R23, RZ ;  /* 0x0000001706597224 */ /* 0x000fce00078e02ff */
.L_x_113:
[----:B------:R-:W-:Y:S05]  /*3bd0*/  BSYNC B1 ;  /* 0x0000000000017941 */ /* 0x000fea0003800000 */
.L_x_112:
        /* <DEDUP_REMOVED lines=11> */
.L_x_115:
[----:B------:R-:W-:Y:S05]  /*3c90*/  BSYNC B1 ;  /* 0x0000000000017941 */ /* 0x000fea0003800000 */
.L_x_114:
[----:B0-----:R-:W-:Y:S01]  /*3ca0*/  @!P4 IMAD R7, R34, R22, R89 ;  /* 0x000000162207c224 */ /* 0x001fe200078e0259 */
[----:B------:R-:W-:Y:S04]  /*3cb0*/  BSSY B1, `(.L_x_116) ;  /* 0x0000006000017945 */ /* 0x000fe80003800000 */
[----:B------:R0:W-:Y:S01]  /*3cc0*/  @!P4 STG.E.U8 desc[UR36][R10.64+0x10], R7 ;  /* 0x000010070a00c986 */ /* 0x0001e2000c101124 */
[----:B------:R-:W-:Y:S05]  /*3cd0*/  @P3 BRA `(.L_x_117) ;  /* 0x00000000000c3947 */ /* 0x000fea0003800000 */
[----:B------:R-:W5:Y:S02]  /*3ce0*/  LDG.E.U8 R88, desc[UR36][R12.64+0x11] ;  /* 0x000011240c587981 */ /* 0x000f64000c1e1100 */
[----:B-----5:R-:W-:-:S05]  /*3cf0*/  PRMT R6, R88, 0x8880, RZ ;  /* 0x0000888058067816 */ /* 0x020fca00000000ff */
[----:B------:R-:W-:-:S07]  /*3d00*/  IMAD R89, R6, R23, RZ ;  /* 0x0000001706597224 */ /* 0x000fce00078e02ff */
.L_x_117:
[----:B------:R-:W-:Y:S05]  /*3d10*/  BSYNC B1 ;  /* 0x0000000000017941 */ /* 0x000fea0003800000 */
.L_x_116:
[----:B------:R-:W-:Y:S01]  /*3d20*/  @!P3 IMAD R35, R35, R22, R89 ;  /* 0x000000162323b224 */ /* 0x000fe200078e0259 */
[----:B------:R-:W-:Y:S04]  /*3d30*/  BSSY B1, `(.L_x_118) ;  /* 0x0000006000017945 */ /* 0x000fe80003800000 */
[----:B------:R0:W-:Y:S01]  /*3d40*/  @!P3 STG.E.U8 desc[UR36][R10.64+0x11], R35 ;  /* 0x000011230a00b986 */ /* 0x0001e2000c101124 */
[----:B------:R-:W-:Y:S05]  /*3d50*/  @P5 BRA `(.L_x_119) ;  /* 0x00000000000c5947 */ /* 0x000fea0003800000 */
[----:B------:R-:W5:Y:S02]  /*3d60*/  LDG.E.U8 R88, desc[UR36][R4.64+0x18] ;  /* 0x0000182404587981 */ /* 0x000f64000c1e1100 */
[----:B-----5:R-:W-:-:S05]  /*3d70*/  PRMT R6, R88, 0x8880, RZ ;  /* 0x0000888058067816 */ /* 0x020fca00000000ff */
[----:B------:R-:W-:-:S07]  /*3d80*/  IMAD R89, R6, R23, RZ ;  /* 0x0000001706597224 */ /* 0x000fce00078e02ff */
.L_x_119:
[----:B------:R-:W-:Y:S05]  /*3d90*/  BSYNC B1 ;  /* 0x0000000000017941 */ /* 0x000fea0003800000 */
.L_x_118:
[----:B0-----:R-:W-:Y:S01]  /*3da0*/  @!P5 IMAD R7, R36, R22, R89 ;  /* 0x000000162407d224 */ /* 0x001fe200078e0259 */
[----:B------:R-:W-:Y:S04]  /*3db0*/  BSSY B1, `(.L_x_120) ;  /* 0x0000006000017945 */ /* 0x000fe80003800000 */
[----:B------:R0:W-:Y:S01]  /*3dc0*/  @!P5 STG.E.U8 desc[UR36][R8.64+0x18], R7 ;  /* 0x000018070800d986 */ /* 0x0001e2000c101124 */
[----:B------:R-:W-:Y:S05]  /*3dd0*/  @P1 BRA `(.L_x_121) ;  /* 0x00000000000c1947 */ /* 0x000fea0003800000 */
[----:B------:R-:W5:Y:S02]  /*3de0*/  LDG.E.U8 R88, desc[UR36][R4.64+0x19] ;  /* 0x0000192404587981 */ /* 0x000f64000c1e1100 */
[----:B-----5:R-:W-:-:S05]  /*3df0*/  PRMT R6, R88, 0x8880, RZ ;  /* 0x0000888058067816 */ /* 0x020fca00000000ff */
[----:B------:R-:W-:-:S07]  /*3e00*/  IMAD R89, R6, R23, RZ ;  /* 0x0000001706597224 */ /* 0x000fce00078e02ff */
.L_x_121:
[----:B------:R-:W-:Y:S05]  /*3e10*/  BSYNC B1 ;  /* 0x0000000000017941 */ /* 0x000fea0003800000 */
.L_x_120:
        /* <DEDUP_REMOVED lines=11> */
.L_x_123:
[----:B------:R-:W-:Y:S05]  /*3ed0*/  BSYNC B1 ;  /* 0x0000000000017941 */ /* 0x000fea0003800000 */
.L_x_122:
[----:B0-----:R-:W-:Y:S01]  /*3ee0*/  @!P4 IMAD R7, R38, R22, R89 ;  /* 0x000000162607c224 */ /* 0x001fe200078e0259 */
[----:B------:R-:W-:Y:S04]  /*3ef0*/  BSSY B1, `(.L_x_124) ;  /* 0x0000006000017945 */ /* 0x000fe80003800000 */
[----:B------:R0:W-:Y:S01]  /*3f00*/  @!P4 STG.E.U8 desc[UR36][R10.64+0x18], R7 ;  /* 0x000018070a00c986 */ /* 0x0001e2000c101124 */
[----:B------:R-:W-:Y:S05]  /*3f10*/  @P3 BRA `(.L_x_125) ;  /* 0x00000000000c3947 */ /* 0x000fea0003800000 */
[----:B------:R-:W5:Y:S02]  /*3f20*/  LDG.E.U8 R88, desc[UR36][R12.64+0x19] ;  /* 0x000019240c587981 */ /* 0x000f64000c1e1100 */
[----:B-----5:R-:W-:-:S05]  /*3f30*/  PRMT R6, R88, 0x8880, RZ ;  /* 0x0000888058067816 */ /* 0x020fca00000000ff */
[----:B------:R-:W-:-:S07]  /*3f40*/  IMAD R89, R6, R23, RZ ;  /* 0x0000001706597224 */ /* 0x000fce00078e02ff */
.L_x_125:
[----:B------:R-:W-:Y:S05]  /*3f50*/  BSYNC B1 ;  /* 0x0000000000017941 */ /* 0x000fea0003800000 */
.L_x_124:
[----:B------:R-:W-:Y:S01]  /*3f60*/  @!P3 IMAD R39, R39, R22, R89 ;  /* 0x000000162727b224 */ /* 0x000fe200078e0259 */
[----:B------:R-:W-:Y:S04]  /*3f70*/  BSSY B1, `(.L_x_126) ;  /* 0x0000006000017945 */ /* 0x000fe80003800000 */
[----:B------:R0:W-:Y:S01]  /*3f80*/  @!P3 STG.E.U8 desc[UR36][R10.64+0x19], R39 ;  /* 0x000019270a00b986 */ /* 0x0001e2000c101124 */
[----:B------:R-:W-:Y:S05]  /*3f90*/  @P5 BRA `(.L_x_127) ;  /* 0x00000000000c5947 */ /* 0x000fea0003800000 */
[----:B------:R-:W5:Y:S02]  /*3fa0*/  LDG.E.U8 R88, desc[UR36][R4.64+0x20] ;  /* 0x0000202404587981 */ /* 0x000f64000c1e1100 */
[----:B-----5:R-:W-:-:S05]  /*3fb0*/  PRMT R6, R88, 0x8880, RZ ;  /* 0x0000888058067816 */ /* 0x020fca00000000ff */
[----:B------:R-:W-:-:S07]  /*3fc0*/  IMAD R89, R6, R23, RZ ;  /* 0x0000001706597224 */ /* 0x000fce00078e02ff */
.L_x_127:
[----:B------:R-:W-:Y:S05]  /*3fd0*/  BSYNC B1 ;  /* 0x0000000000017941 */ /* 0x000fea0003800000 */
.L_x_126:
[----:B0-----:R-:W-:Y:S01]  /*3fe0*/  @!P5 IMAD R7, R40, R22, R89 ;  /* 0x000000162807d224 */ /* 0x001fe200078e0259 */
[----:B------:R-:W-:Y:S04]  /*3ff0*/  BSSY B1, `(.L_x_128) ;  /* 0x0000006000017945 */ /* 0x000fe80003800000 */
[----:B------:R0:W-:Y:S01]  /*4000*/  @!P5 STG.E.U8 desc[UR36][R8.64+0x20], R7 ;  /* 0x000020070800d986 */ /* 0x0001e2000c101124 */
[----:B------:R-:W-:Y:S05]  /*4010*/  @P1 BRA `(.L_x_129) ;  /* 0x00000000000c1947 */ /* 0x000fea0003800000 */
[----:B------:R-:W5:Y:S02]  /*4020*/  LDG.E.U8 R88, desc[UR36][R4.64+0x21] ;  /* 0x0000212404587981 */ /* 0x000f64000c1e1100 */
[----:B-----5:R-:W-:-:S05]  /*4030*/  PRMT R6, R88, 0x8880, RZ ;  /* 0x0000888058067816 */ /* 0x020fca00000000ff */
[----:B------:R-:W-:-:S07]  /*4040*/  IMAD R89, R6, R23, RZ ;  /* 0x0000001706597224 */ /* 0x000fce00078e02ff */
.L_x_129:
[----:B------:R-:W-:Y:S05]  /*4050*/  BSYNC B1 ;  /* 0x0000000000017941 */ /* 0x000fea0003800000 */
.L_x_128:
        /* <DEDUP_REMOVED lines=11> */
.L_x_131:
[----:B------:R-:W-:Y:S05]  /*4110*/  BSYNC B1 ;  /* 0x0000000000017941 */ /* 0x000fea0003800000 */
.L_x_130:
[----:B0-----:R-:W-:Y:S01]  /*4120*/  @!P4 IMAD R7, R42, R22, R89 ;  /* 0x000000162a07c224 */ /* 0x001fe200078e0259 */
[----:B------:R-:W-:Y:S04]  /*4130*/  BSSY B1, `(.L_x_132) ;  /* 0x0000006000017945 */ /* 0x000fe80003800000 */
[----:B------:R0:W-:Y:S01]  /*4140*/  @!P4 STG.E.U8 desc[UR36][R10.64+0x20], R7 ;  /* 0x000020070a00c986 */ /* 0x0001e2000c101124 */
[----:B------:R-:W-:Y:S05]  /*4150*/  @P3 BRA `(.L_x_133) ;  /* 0x00000000000c3947 */ /* 0x000fea0003800000 */
[----:B------:R-:W5:Y:S02]  /*4160*/  LDG.E.U8 R88, desc[UR36][R12.64+0x21] ;  /* 0x000021240c587981 */ /* 0x000f64000c1e1100 */
[----:B-----5:R-:W-:-:S05]  /*4170*/  PRMT R6, R88, 0x8880, RZ ;  /* 0x0000888058067816 */ /* 0x020fca00000000ff */
[----:B------:R-:W-:-:S07]  /*4180*/  IMAD R89, R6, R23, RZ ;  /* 0x0000001706597224 */ /* 0x000fce00078e02ff */
.L_x_133:
[----:B------:R-:W-:Y:S05]  /*4190*/  BSYNC B1 ;  /* 0x0000000000017941 */ /* 0x000fea0003800000 */
.L_x_132:
[----:B------:R-:W-:Y:S01]  /*41a0*/  @!P3 IMAD R43, R43, R22, R89 ;  /* 0x000000162b2bb224 */ /* 0x000fe200078e0259 */
[----:B------:R-:W-:Y:S04]  /*41b0*/  BSSY B1, `(.L_x_134) ;  /* 0x0000006000017945 */ /* 0x000fe80003800000 */
[----:B------:R0:W-:Y:S01]  /*41c0*/  @!P3 STG.E.U8 desc[UR36][R10.64+0x21], R43 ;  /* 0x0000212b0a00b986 */ /* 0x0001e2000c101124 */
[----:B------:R-:W-:Y:S05]  /*41d0*/  @P5 BRA `(.L_x_135) ;  /* 0x00000000000c5947 */ /* 0x000fea0003800000 */
[----:B------:R-:W5:Y:S02]  /*41e0*/  LDG.E.U8 R88, desc[UR36][R4.64+0x28] ;  /* 0x0000282404587981 */ /* 0x000f64000c1e1100 */
[----:B-----5:R-:W-:-:S05]  /*41f0*/  PRMT R6, R88, 0x8880, RZ ;  /* 0x0000888058067816 */ /* 0x020fca00000000ff */
[----:B------:R-:W-:-:S07]  /*4200*/  IMAD R89, R6, R23, RZ ;  /* 0x0000001706597224 */ /* 0x000fce00078e02ff */
.L_x_135:
[----:B------:R-:W-:Y:S05]  /*4210*/  BSYNC B1 ;  /* 0x0000000000017941 */ /* 0x000fea0003800000 */
.L_x_134:
[----:B0-----:R-:W-:Y:S01]  /*4220*/  @!P5 IMAD R7, R44, R22, R89 ;  /* 0x000000162c07d224 */ /* 0x001fe200078e0259 */
[----:B------:R-:W-:Y:S04]  /*4230*/  BSSY B1, `(.L_x_136) ;  /* 0x0000006000017945 */ /* 0x000fe80003800000 */
[----:B------:R0:W-:Y:S01]  /*4240*/  @!P5 STG.E.U8 desc[UR36][R8.64+0x28], R7 ;  /* 0x000028070800d986 */ /* 0x0001e2000c101124 */
[----:B------:R-:W-:Y:S05]  /*4250*/  @P1 BRA `(.L_x_137) ;  /* 0x00000000000c1947 */ /* 0x000fea0003800000 */
[----:B------:R-:W5:Y:S02]  /*4260*/  LDG.E.U8 R88, desc[UR36][R4.64+0x29] ;  /* 0x0000292404587981 */ /* 0x000f64000c1e1100 */
[----:B-----5:R-:W-:-:S05]  /*4270*/  PRMT R6, R88, 0x8880, RZ ;  /* 0x0000888058067816 */ /* 0x020fca00000000ff */
[----:B------:R-:W-:-:S07]  /*4280*/  IMAD R89, R6, R23, RZ ;  /* 0x0000001706597224 */ /* 0x000fce00078e02ff */
.L_x_137:
[----:B------:R-:W-:Y:S05]  /*4290*/  BSYNC B1 ;  /* 0x0000000000017941 */ /* 0x000fea0003800000 */
.L_x_136:
        /* <DEDUP_REMOVED lines=11> */
.L_x_139:
[----:B------:R-:W-:Y:S05]  /*4350*/  BSYNC B1 ;  /* 0x0000000000017941 */ /* 0x000fea0003800000 */
.L_x_138:
[----:B0-----:R-:W-:Y:S01]  /*4360*/  @!P4 IMAD R7, R46, R22, R89 ;  /* 0x000000162e07c224 */ /* 0x001fe200078e0259 */
[----:B------:R-:W-:Y:S04]  /*4370*/  BSSY B1, `(.L_x_140) ;  /* 0x0000006000017945 */ /* 0x000fe80003800000 */
[----:B------:R0:W-:Y:S01]  /*4380*/  @!P4 STG.E.U8 desc[UR36][R10.64+0x28], R7 ;  /* 0x000028070a00c986 */ /* 0x0001e2000c101124 */
[----:B------:R-:W-:Y:S05]  /*4390*/  @P3 BRA `(.L_x_141) ;  /* 0x00000000000c3947 */ /* 0x000fea0003800000 */
[----:B------:R-:W5:Y:S02]  /*43a0*/  LDG.E.U8 R88, desc[UR36][R12.64+0x29] ;  /* 0x000029240c587981 */ /* 0x000f64000c1e1100 */
[----:B-----5:R-:W-:-:S05]  /*43b0*/  PRMT R6, R88, 0x8880, RZ ;  /* 0x0000888058067816 */ /* 0x020fca00000000ff */
[----:B------:R-:W-:-:S07]  /*43c0*/  IMAD R89, R6, R23, RZ ;  /* 0x0000001706597224 */ /* 0x000fce00078e02ff */
.L_x_141:
[----:B------:R-:W-:Y:S05]  /*43d0*/  BSYNC B1 ;  /* 0x0000000000017941 */ /* 0x000fea0003800000 */
.L_x_140:
[----:B------:R-:W-:Y:S01]  /*43e0*/  @!P3 IMAD R47, R47, R22, R89 ;  /* 0x000000162f2fb224 */ /* 0x000fe200078e0259 */
[----:B------:R-:W-:Y:S04]  /*43f0*/  BSSY B1, `(.L_x_142) ;  /* 0x0000006000017945 */ /* 0x000fe80003800000 */
[----:B------:R0:W-:Y:S01]  /*4400*/  @!P3 STG.E.U8 desc[UR36][R10.64+0x29], R47 ;  /* 0x0000292f0a00b986 */ /* 0x0001e2000c101124 */
[----:B------:R-:W-:Y:S05]  /*4410*/  @P5 BRA `(.L_x_143) ;  /* 0x00000000000c5947 */ /* 0x000fea0003800000 */
[----:B------:R-:W5:Y:S02]  /*4420*/  LDG.E.U8 R88, desc[UR36][R4.64+0x30] ;  /* 0x0000302404587981 */ /* 0x000f64000c1e1100 */
[----:B-----5:R-:W-:-:S05]  /*4430*/  PRMT R6, R88, 0x8880, RZ ;  /* 0x0000888058067816 */ /* 0x020fca00000000ff */
[----:B------:R-:W-:-:S07]  /*4440*/  IMAD R89, R6, R23, RZ ;  /* 0x0000001706597224 */ /* 0x000fce00078e02ff */
.L_x_143:
[----:B------:R-:W-:Y:S05]  /*4450*/  BSYNC B1 ;  /* 0x0000000000017941 */ /* 0x000fea0003800000 */
.L_x_142:
[----:B0-----:R-:W-:Y:S01]  /*4460*/  @!P5 IMAD R7, R48, R22, R89 ;  /* 0x000000163007d224 */ /* 0x001fe200078e0259 */
[----:B------:R-:W-:Y:S04]  /*4470*/  BSSY B1, `(.L_x_144) ;  /* 0x0000006000017945 */ /* 0x000fe80003800000 */
[----:B------:R0:W-:Y:S01]  /*4480*/  @!P5 STG.E.U8 desc[UR36][R8.64+0x30], R7 ;  /* 0x000030070800d986 */ /* 0x0001e2000c101124 */
[----:B------:R-:W-:Y:S05]  /*4490*/  @P1 BRA `(.L_x_145) ;  /* 0x00000000000c1947 */ /* 0x000fea0003800000 */
[----:B------:R-:W5:Y:S02]  /*44a0*/  LDG.E.U8 R88, desc[UR36][R4.64+0x31] ;  /* 0x0000312404587981 */ /* 0x000f64000c1e1100 */
[----:B-----5:R-:W-:-:S05]  /*44b0*/  PRMT R6, R88, 0x8880, RZ ;  /* 0x0000888058067816 */ /* 0x020fca00000000ff */
[----:B------:R-:W-:-:S07]  /*44c0*/  IMAD R89, R6, R23, RZ ;  /* 0x0000001706597224 */ /* 0x000fce00078e02ff */
.L_x_145:
[----:B------:R-:W-:Y:S05]  /*44d0*/  BSYNC B1 ;  /* 0x0000000000017941 */ /* 0x000fea0003800000 */
.L_x_144:
[----:B------:R-:W-:Y:S01]  /*44e0*/  ISETP.LT.OR P4, PT, R3, 0x31, !P0 ;  /* 0x000000310300780c */ /* 0x000fe20004781670 */
[----:B------:R-:W-:Y:S01]  /*44f0*/  @!P1 IMAD R49, R49, R22, R89 ;  /* 0x0000001631319224 */ /* 0x000fe200078e0259 */
[----:B------:R-:W-:Y:S01]  /*4500*/  BSSY B1, `(.L_x_146) ;  /* 0x000000a000017945 */ /* 0x000fe20003800000 */
[C---:B------:R-:W-:Y:S02]  /*4510*/  ISETP.LT.OR P3, PT, R3.reuse, 0x32, !P0 ;  /* 0x000000320300780c */ /* 0x040fe40004761670 */
[C---:B------:R-:W-:Y:S01]  /*4520*/  ISETP.LT.OR P5, PT, R3.reuse, 0x39, !P0 ;  /* 0x000000390300780c */ /* 0x040fe200047a1670 */
[----:B------:R0:W-:Y:S01]  /*4530*/  @!P1 STG.E.U8 desc[UR36][R8.64+0x31], R49 ;  /* 0x0000313108009986 */ /* 0x0001e2000c101124 */
[C---:B------:R-:W-:Y:S02]  /*4540*/  ISETP.LT.OR P1, PT, R3.reuse, 0x39, !P2 ;  /* 0x000000390300780c */ /* 0x040fe40005721670 */
[----:B------:R-:W-:-:S04]  /*4550*/  ISETP.LT.OR P2, PT, R3, 0x3a, !P2 ;  /* 0x0000003a0300780c */ /* 0x000fc80005741670 */
[----:B------:R-:W-:Y:S09]  /*4560*/  @P4 BRA `(.L_x_147) ;  /* 0x00000000000c4947 */ /* 0x000ff20003800000 */
[----:B------:R-:W5:Y:S02]  /*4570*/  LDG.E.U8 R88, desc[UR36][R12.64+0x30] ;  /* 0x000030240c587981 */ /* 0x000f64000c1e1100 */
[----:B-----5:R-:W-:-:S05]  /*4580*/  PRMT R6, R88, 0x8880, RZ ;  /* 0x0000888058067816 */ /* 0x020fca00000000ff */
[----:B------:R-:W-:-:S07]  /*4590*/  IMAD R89, R6, R23, RZ ;  /* 0x0000001706597224 */ /* 0x000fce00078e02ff */
.L_x_147:
[----:B------:R-:W-:Y:S05]  /*45a0*/  BSYNC B1 ;  /* 0x0000000000017941 */ /* 0x000fea0003800000 */
.L_x_146:
[----:B0-----:R-:W-:Y:S01]  /*45b0*/  @!P4 IMAD R7, R50, R22, R89 ;  /* 0x000000163207c224 */ /* 0x001fe200078e0259 */
[----:B------:R-:W-:Y:S04]  /*45c0*/  BSSY B1, `(.L_x_148) ;  /* 0x0000006000017945 */ /* 0x000fe80003800000 */
[----:B------:R0:W-:Y:S01]  /*45d0*/  @!P4 STG.E.U8 desc[UR36][R10.64+0x30], R7 ;  /* 0x000030070a00c986 */ /* 0x0001e2000c101124 */
[----:B------:R-:W-:Y:S05]  /*45e0*/  @P3 BRA `(.L_x_149) ;  /* 0x00000000000c3947 */ /* 0x000fea0003800000 */
[----:B------:R-:W5:Y:S02]  /*45f0*/  LDG.E.U8 R88, desc[UR36][R12.64+0x31] ;  /* 0x000031240c587981 */ /* 0x000f64000c1e1100 */
[----:B-----5:R-:W-:-:S05]  /*4600*/  PRMT R6, R88, 0x8880, RZ ;  /* 0x0000888058067816 */ /* 0x020fca00000000ff */
[----:B------:R-:W-:-:S07]  /*4610*/  IMAD R89, R6, R23, RZ ;  /* 0x0000001706597224 */ /* 0x000fce00078e02ff */
.L_x_149:
[----:B------:R-:W-:Y:S05]  /*4620*/  BSYNC B1 ;  /* 0x0000000000017941 */ /* 0x000fea0003800000 */
.L_x_148:
[----:B------:R-:W-:Y:S01]  /*4630*/  @!P3 IMAD R51, R51, R22, R89 ;  /* 0x000000163333b224 */ /* 0x000fe200078e0259 */
[----:B------:R-:W-:Y:S04]  /*4640*/  BSSY B1, `(.L_x_150) ;  /* 0x0000006000017945 */ /* 0x000fe80003800000 */
[----:B------:R0:W-:Y:S01]  /*4650*/  @!P3 STG.E.U8 desc[UR36][R10.64+0x31], R51 ;  /* 0x000031330a00b986 */ /* 0x0001e2000c101124 */
[----:B------:R-:W-:Y:S05]  /*4660*/  @P1 BRA `(.L_x_151) ;  /* 0x00000000000c1947 */ /* 0x000fea0003800000 */
[----:B------:R-:W5:Y:S02]  /*4670*/  LDG.E.U8 R88, desc[UR36][R4.64+0x38] ;  /* 0x0000382404587981 */ /* 0x000f64000c1e1100 */
[----:B-----5:R-:W-:-:S05]  /*4680*/  PRMT R6, R88, 0x8880, RZ ;  /* 0x0000888058067816 */ /* 0x020fca00000000ff */
[----:B------:R-:W-:-:S07]  /*4690*/  IMAD R89, R6, R23, RZ ;  /* 0x0000001706597224 */ /* 0x000fce00078e02ff */
.L_x_151:
[----:B------:R-:W-:Y:S05]  /*46a0*/  BSYNC B1 ;  /* 0x0000000000017941 */ /* 0x000fea0003800000 */
.L_x_150:
[----:B0-----:R-:W-:Y:S01]  /*46b0*/  @!P1 IMAD R7, R52, R22, R89 ;  /* 0x0000001634079224 */ /* 0x001fe200078e0259 */
[----:B------:R-:W-:Y:S04]  /*46c0*/  BSSY B1, `(.L_x_152) ;  /* 0x0000006000017945 */ /* 0x000fe80003800000 */
[----:B------:R0:W-:Y:S01]  /*46d0*/  @!P1 STG.E.U8 desc[UR36][R8.64+0x38], R7 ;  /* 0x0000380708009986 */ /* 0x0001e2000c101124 */
[----:B------:R-:W-:Y:S05]  /*46e0*/  @P2 BRA `(.L_x_153) ;  /* 0x00000000000c2947 */ /* 0x000fea0003800000 */
[----:B------:R-:W5:Y:S02]  /*46f0*/  LDG.E.U8 R88, desc[UR36][R4.64+0x39] ;  /* 0x0000392404587981 */ /* 0x000f64000c1e1100 */
[----:B-----5:R-:W-:-:S05]  /*4700*/  PRMT R6, R88, 0x8880, RZ ;  /* 0x0000888058067816 */ /* 0x020fca00000000ff */
[----:B------:R-:W-:-:S07]  /*4710*/  IMAD R89, R6, R23, RZ ;  /* 0x0000001706597224 */ /* 0x000fce00078e02ff */
.L_x_153:
[----:B------:R-:W-:Y:S05]  /*4720*/  BSYNC B1 ;  /* 0x0000000000017941 */ /* 0x000fea0003800000 */
.L_x_152:
[----:B------:R-:W-:Y:S01]  /*4730*/  @!P2 IMAD R53, R53, R22, R89 ;  /* 0x000000163535a224 */ /* 0x000fe200078e0259 */
[----:B------:R-:W-:Y:S04]  /*4740*/  BSSY B1, `(.L_x_154) ;  /* 0x0000006000017945 */ /* 0x000fe80003800000 */
[----:B------:R0:W-:Y:S01]  /*4750*/  @!P2 STG.E.U8 desc[UR36][R8.64+0x39], R53 ;  /* 0x000039350800a986 */ /* 0x0001e2000c101124 */
[----:B------:R-:W-:Y:S05]  /*4760*/  @P5 BRA `(.L_x_155) ;  /* 0x00000000000c5947 */ /* 0x000fea0003800000 */
[----:B------:R-:W5:Y:S02]  /*4770*/  LDG.E.U8 R88, desc[UR36][R12.64+0x38] ;  /* 0x000038240c587981 */ /* 0x000f64000c1e1100 */
[----:B-----5:R-:W-:-:S05]  /*4780*/  PRMT R4, R88, 0x8880, RZ ;  /* 0x0000888058047816 */ /* 0x020fca00000000ff */
[----:B------:R-:W-:-:S07]  /*4790*/  IMAD R89, R4, R23, RZ ;  /* 0x0000001704597224 */ /* 0x000fce00078e02ff */
.L_x_155:
[----:B------:R-:W-:Y:S05]  /*47a0*/  BSYNC B1 ;  /* 0x0000000000017941 */ /* 0x000fea0003800000 */
.L_x_154:
[----:B------:R-:W-:Y:S01]  /*47b0*/  @!P5 IMAD R5, R54, R22, R89 ;  /* 0x000000163605d224 */ /* 0x000fe200078e0259 */
[----:B------:R-:W-:Y:S01]  /*47c0*/  ISETP.LT.OR P0, PT, R3, 0x3a, !P0 ;  /* 0x0000003a0300780c */ /* 0x000fe20004701670 */
[----:B------:R-:W-:Y:S03]  /*47d0*/  BSSY B1, `(.L_x_156) ;  /* 0x0000006000017945 */ /* 0x000fe60003800000 */
[----:B------:R0:W-:Y:S09]  /*47e0*/  @!P5 STG.E.U8 desc[UR36][R10.64+0x38], R5 ;  /* 0x000038050a00d986 */ /* 0x0001f2000c101124 */
[----:B------:R-:W-:Y:S05]  /*47f0*/  @P0 BRA `(.L_x_157) ;  /* 0x00000000000c0947 */ /* 0x000fea0003800000 */
[----:B------:R-:W5:Y:S02]  /*4800*/  LDG.E.U8 R88, desc[UR36][R12.64+0x39] ;  /* 0x000039240c587981 */ /* 0x000f64000c1e1100 */
[----:B-----5:R-:W-:-:S05]  /*4810*/  PRMT R4, R88, 0x8880, RZ ;  /* 0x0000888058047816 */ /* 0x020fca00000000ff */
[----:B------:R-:W-:-:S07]  /*4820*/  IMAD R89, R4, R23, RZ ;  /* 0x0000001704597224 */ /* 0x000fce00078e02ff */
.L_x_157:
[----:B------:R-:W-:Y:S05]  /*4830*/  BSYNC B1 ;  /* 0x0000000000017941 */ /* 0x000fea0003800000 */
.L_x_156:
[----:B------:R-:W-:Y:S01]  /*4840*/  IMAD R55, R55, R22, R89 ;  /* 0x0000001637377224 */ /* 0x000fe200078e0259 */
[----:B------:R-:W-:Y:S06]  /*4850*/  @P0 BRA `(.L_x_158) ;  /* 0x0000000c00180947 */ /* 0x000fec0003800000 */
[----:B------:R0:W-:Y:S01]  /*4860*/  STG.E.U8 desc[UR36][R10.64+0x39], R55 ;  /* 0x000039370a007986 */ /* 0x0001e2000c101124 */
[----:B------:R-:W-:Y:S05]  /*4870*/  BRA `(.L_x_158) ;  /* 0x0000000c00107947 */ /* 0x000fea0003800000 */
.L_x_29:
[C---:B------:R-:W-:Y:S02]  /*4880*/  ISETP.GE.AND P2, PT, R100.reuse, 0x1, PT ;  /* 0x000000016400780c */ /* 0x040fe40003f46270 */
[----:B------:R-:W-:Y:S02]  /*4890*/  ISETP.GE.AND P1, PT, R100, 0x9, PT ;  /* 0x000000096400780c */ /* 0x000fe40003f26270 */
[C---:B------:R-:W-:Y:S02]  /*48a0*/  ISETP.LT.OR P4, PT, R3.reuse, 0x1, !P2 ;  /* 0x000000010300780c */ /* 0x040fe40005781670 */
[C---:B------:R-:W-:Y:S02]  /*48b0*/  ISETP.LT.OR P5, PT, R3.reuse, 0x2, !P2 ;  /* 0x000000020300780c */ /* 0x040fe400057a1670 */
[C---:B------:R-:W-:Y:S02]  /*48c0*/  ISETP.LT.OR P0, PT, R3.reuse, 0x1, !P1 ;  /* 0x000000010300780c */ /* 0x040fe40004f01670 */
[----:B------:R-:W-:-:S07]  /*48d0*/  ISETP.LT.OR P3, PT, R3, 0x2, !P1 ;  /* 0x000000020300780c */ /* 0x000fce0004f61670 */
[-C--:B------:R-:W-:Y:S02]  /*48e0*/  @!P4 IMAD R5, R56, R22.reuse, RZ ;  /* 0x000000163805c224 */ /* 0x080fe400078e02ff */
[-C--:B------:R-:W-:Y:S02]  /*48f0*/  @!P5 IMAD R57, R57, R22.reuse, RZ ;  /* 0x000000163939d224 */ /* 0x080fe400078e02ff */
[-C--:B------:R-:W-:Y:S01]  /*4900*/  @!P0 IMAD R13, R58, R22.reuse, RZ ;  /* 0x000000163a0d8224 */ /* 0x080fe200078e02ff */
[----:B------:R0:W-:Y:S01]  /*4910*/  @!P4 STG.E.U8 desc[UR36][R92.64], R5 ;  /* 0x000000055c00c986 */ /* 0x0001e2000c101124 */
[----:B------:R-:W-:Y:S01]  /*4920*/  ISETP.LT.OR P4, PT, R3, 0x9, !P2 ;  /* 0x000000090300780c */ /* 0x000fe20005781670 */
[----:B------:R-:W-:Y:S02]  /*4930*/  @!P3 IMAD R59, R59, R22, RZ ;  /* 0x000000163b3bb224 */ /* 0x000fe400078e02ff */
[----:B------:R-:W-:Y:S01]  /*4940*/  @!P5 STG.E.U8 desc[UR36][R92.64+0x1], R57 ;  /* 0x000001395c00d986 */ /* 0x000fe2000c101124 */
[----:B------:R-:W-:-:S03]  /*4950*/  ISETP.LT.OR P5, PT, R3, 0xa, !P2 ;  /* 0x0000000a0300780c */ /* 0x000fc600057a1670 */
[----:B------:R1:W-:Y:S01]  /*4960*/  @!P0 STG.E.U8 desc[UR36][R6.64], R13 ;  /* 0x0000000d06008986 */ /* 0x0003e2000c101124 */
[----:B------:R-:W-:-:S03]  /*4970*/  ISETP.LT.OR P0, PT, R3, 0x9, !P1 ;  /* 0x000000090300780c */ /* 0x000fc60004f01670 */
[----:B------:R-:W-:Y:S01]  /*4980*/  @!P3 STG.E.U8 desc[UR36][R6.64+0x1], R59 ;  /* 0x0000013b0600b986 */ /* 0x000fe2000c101124 */
[----:B------:R-:W-:Y:S01]  /*4990*/  ISETP.LT.OR P3, PT, R3, 0xa, !P1 ;  /* 0x0000000a0300780c */ /* 0x000fe20004f61670 */
[----:B------:R-:W-:-:S04]  /*49a0*/  @!P4 IMAD R15, R60, R22, RZ ;  /* 0x000000163c0fc224 */ /* 0x000fc800078e02ff */
[-C--:B------:R-:W-:Y:S01]  /*49b0*/  @!P5 IMAD R61, R61, R22.reuse, RZ ;  /* 0x000000163d3dd224 */ /* 0x080fe200078e02ff */
[----:B------:R2:W-:Y:S01]  /*49c0*/  @!P4 STG.E.U8 desc[UR36][R92.64+0x8], R15 ;  /* 0x0000080f5c00c986 */ /* 0x0005e2000c101124 */
[C---:B------:R-:W-:Y:S02]  /*49d0*/  ISETP.LT.OR P4, PT, R3.reuse, 0x11, !P2 ;  /* 0x000000110300780c */ /* 0x040fe40005781670 */
[-C--:B0-----:R-:W-:Y:S01]  /*49e0*/  @!P0 IMAD R5, R62, R22.reuse, RZ ;  /* 0x000000163e058224 */ /* 0x081fe200078e02ff */
[----:B------:R-:W-:Y:S01]  /*49f0*/  @!P5 STG.E.U8 desc[UR36][R92.64+0x9], R61 ;  /* 0x0000093d5c00d986 */ /* 0x000fe2000c101124 */
[----:B------:R-:W-:Y:S02]  /*4a00*/  ISETP.LT.OR P5, PT, R3, 0x12, !P2 ;  /* 0x000000120300780c */ /* 0x000fe400057a1670 */
[----:B------:R-:W-:Y:S01]  /*4a10*/  @!P3 IMAD R63, R63, R22, RZ ;  /* 0x000000163f3fb224 */ /* 0x000fe200078e02ff */
[----:B------:R0:W-:Y:S01]  /*4a20*/  @!P0 STG.E.U8 desc[UR36][R6.64+0x8], R5 ;  /* 0x0000080506008986 */ /* 0x0001e2000c101124 */
[----:B------:R-:W-:-:S03]  /*4a30*/  ISETP.LT.OR P0, PT, R3, 0x11, !P1 ;  /* 0x000000110300780c */ /* 0x000fc60004f01670 */
[----:B------:R-:W-:Y:S01]  /*4a40*/  @!P3 STG.E.U8 desc[UR36][R6.64+0x9], R63 ;  /* 0x0000093f0600b986 */ /* 0x000fe2000c101124 */
[----:B------:R-:W-:Y:S01]  /*4a50*/  ISETP.LT.OR P3, PT, R3, 0x12, !P1 ;  /* 0x000000120300780c */ /* 0x000fe20004f61670 */
[----:B-1----:R-:W-:-:S04]  /*4a60*/  @!P4 IMAD R13, R64, R22, RZ ;  /* 0x00000016400dc224 */ /* 0x002fc800078e02ff */
[-C--:B------:R-:W-:Y:S01]  /*4a70*/  @!P5 IMAD R65, R65, R22.reuse, RZ ;  /* 0x000000164141d224 */ /* 0x080fe200078e02ff */
[----:B------:R1:W-:Y:S01]  /*4a80*/  @!P4 STG.E.U8 desc[UR36][R92.64+0x10], R13 ;  /* 0x0000100d5c00c986 */ /* 0x0003e2000c101124 */
[C---:B------:R-:W-:Y:S02]  /*4a90*/  ISETP.LT.OR P4, PT, R3.reuse, 0x19, !P2 ;  /* 0x000000190300780c */ /* 0x040fe40005781670 */
[-C--:B--2---:R-:W-:Y:S01]  /*4aa0*/  @!P0 IMAD R15, R66, R22.reuse, RZ ;  /* 0x00000016420f8224 */ /* 0x084fe200078e02ff */
[----:B------:R-:W-:Y:S01]  /*4ab0*/  @!P5 STG.E.U8 desc[UR36][R92.64+0x11], R65 ;  /* 0x000011415c00d986 */ /* 0x000fe2000c101124 */
[----:B------:R-:W-:Y:S02]  /*4ac0*/  ISETP.LT.OR P5, PT, R3, 0x1a, !P2 ;  /* 0x0000001a0300780c */ /* 0x000fe400057a1670 */
[----:B------:R-:W-:Y:S01]  /*4ad0*/  @!P3 IMAD R67, R67, R22, RZ ;  /* 0x000000164343b224 */ /* 0x000fe200078e02ff */
[----:B------:R2:W-:Y:S01]  /*4ae0*/  @!P0 STG.E.U8 desc[UR36][R6.64+0x10], R15 ;  /* 0x0000100f06008986 */ /* 0x0005e2000c101124 */
[----:B------:R-:W-:-:S03]  /*4af0*/  ISETP.LT.OR P0, PT, R3, 0x19, !P1 ;  /* 0x000000190300780c */ /* 0x000fc60004f01670 */
[----:B------:R-:W-:Y:S01]  /*4b00*/  @!P3 STG.E.U8 desc[UR36][R6.64+0x11], R67 ;  /* 0x000011430600b986 */ /* 0x000fe2000c101124 */
[----:B------:R-:W-:Y:S01]  /*4b10*/  ISETP.LT.OR P3, PT, R3, 0x1a, !P1 ;  /* 0x0000001a0300780c */ /* 0x000fe20004f61670 */
[----:B0-----:R-:W-:-:S04]  /*4b20*/  @!P4 IMAD R5, R68, R22, RZ ;  /* 0x000000164405c224 */ /* 0x001fc800078e02ff */
[-C--:B------:R-:W-:Y:S01]  /*4b30*/  @!P5 IMAD R69, R69, R22.reuse, RZ ;  /* 0x000000164545d224 */ /* 0x080fe200078e02ff */
[----:B------:R0:W-:Y:S01]  /*4b40*/  @!P4 STG.E.U8 desc[UR36][R92.64+0x18], R5 ;  /* 0x000018055c00c986 */ /* 0x0001e2000c101124 */
[C---:B------:R-:W-:Y:S02]  /*4b50*/  ISETP.LT.OR P4, PT, R3.reuse, 0x21, !P2 ;  /* 0x000000210300780c */ /* 0x040fe40005781670 */
[-C--:B-1----:R-:W-:Y:S01]  /*4b60*/  @!P0 IMAD R13, R70, R22.reuse, RZ ;  /* 0x00000016460d8224 */ /* 0x082fe200078e02ff */
[----:B------:R-:W-:Y:S01]  /*4b70*/  @!P5 STG.E.U8 desc[UR36][R92.64+0x19], R69 ;  /* 0x000019455c00d986 */ /* 0x000fe2000c101124 */
[----:B------:R-:W-:Y:S02]  /*4b80*/  ISETP.LT.OR P5, PT, R3, 0x22, !P2 ;  /* 0x000000220300780c */ /* 0x000fe400057a1670 */
[----:B------:R-:W-:Y:S01]  /*4b90*/  @!P3 IMAD R71, R71, R22, RZ ;  /* 0x000000164747b224 */ /* 0x000fe200078e02ff */
[----:B------:R1:W-:Y:S01]  /*4ba0*/  @!P0 STG.E.U8 desc[UR36][R6.64+0x18], R13 ;  /* 0x0000180d06008986 */ /* 0x0003e2000c101124 */
[----:B------:R-:W-:-:S03]  /*4bb0*/  ISETP.LT.OR P0, PT, R3, 0x21, !P1 ;  /* 0x000000210300780c */ /* 0x000fc60004f01670 */
[----:B------:R-:W-:Y:S01]  /*4bc0*/  @!P3 STG.E.U8 desc[UR36][R6.64+0x19], R71 ;  /* 0x000019470600b986 */ /* 0x000fe2000c101124 */
[----:B------:R-:W-:Y:S01]  /*4bd0*/  ISETP.LT.OR P3, PT, R3, 0x22, !P1 ;  /* 0x000000220300780c */ /* 0x000fe20004f61670 */
[----:B--2---:R-:W-:-:S04]  /*4be0*/  @!P4 IMAD R15, R72, R22, RZ ;  /* 0x00000016480fc224 */ /* 0x004fc800078e02ff */
        /* <DEDUP_REMOVED lines=32> */
[----:B------:R-:W-:-:S02]  /*4df0*/  ISETP.GE.AND P0, PT, R100, 0x81, PT ;  /* 0x000000816400780c */ /* 0x000fc40003f06270 */
[C---:B------:R-:W-:Y:S01]  /*4e00*/  ISETP.LT.OR P5, PT, R3.reuse, 0x39, !P1 ;  /* 0x000000390300780c */ /* 0x040fe20004fa1670 */
[----:B------:R-:W-:Y:S01]  /*4e10*/  @!P3 STG.E.U8 desc[UR36][R6.64+0x31], R83 ;  /* 0x000031530600b986 */ /* 0x000fe2000c101124 */
[C---:B------:R-:W-:Y:S01]  /*4e20*/  ISETP.LT.OR P1, PT, R3.reuse, 0x3a, !P1 ;  /* 0x0000003a0300780c */ /* 0x040fe20004f21670 */
[----:B--2---:R-:W-:Y:S01]  /*4e30*/  @!P4 IMAD R15, R84, R22, RZ ;  /* 0x00000016540fc224 */ /* 0x004fe200078e02ff */
[----:B------:R-:W-:-:S03]  /*4e40*/  ISETP.LT.OR P3, PT, R3, 0x1, !P0 ;  /* 0x000000010300780c */ /* 0x000fc60004761670 */
[----:B------:R-:W-:Y:S01]  /*4e50*/  @!P2 IMAD R85, R85, R22, RZ ;  /* 0x000000165555a224 */ /* 0x000fe200078e02ff */
[----:B------:R-:W-:Y:S01]  /*4e60*/  @!P4 STG.E.U8 desc[UR36][R92.64+0x38], R15 ;  /* 0x0000380f5c00c986 */ /* 0x000fe2000c101124 */
[----:B------:R-:W-:-:S03]  /*4e70*/  ISETP.LT.OR P4, PT, R3, 0x2, !P0 ;  /* 0x000000020300780c */ /* 0x000fc60004781670 */
[----:B------:R-:W-:Y:S01]  /*4e80*/  @!P2 STG.E.U8 desc[UR36][R92.64+0x39], R85 ;  /* 0x000039555c00a986 */ /* 0x000fe2000c101124 */
[-C--:B0-----:R-:W-:Y:S01]  /*4e90*/  @!P5 IMAD R5, R86, R22.reuse, RZ ;  /* 0x000000165605d224 */ /* 0x081fe200078e02ff */
[----:B------:R-:W-:Y:S01]  /*4ea0*/  ISETP.GE.AND P2, PT, R100, 0x89, PT ;  /* 0x000000896400780c */ /* 0x000fe20003f46270 */
[-C--:B------:R-:W-:Y:S02]  /*4eb0*/  @!P1 IMAD R87, R87, R22.reuse, RZ ;  /* 0x0000001657579224 */ /* 0x080fe400078e02ff */
[----:B-1----:R-:W-:Y:S01]  /*4ec0*/  @!P3 IMAD R13, R24, R22, RZ ;  /* 0x00000016180db224 */ /* 0x002fe200078e02ff */
[----:B------:R0:W-:Y:S01]  /*4ed0*/  @!P5 STG.E.U8 desc[UR36][R6.64+0x38], R5 ;  /* 0x000038050600d986 */ /* 0x0001e2000c101124 */
[----:B------:R-:W-:-:S03]  /*4ee0*/  ISETP.LT.OR P5, PT, R3, 0x1, !P2 ;  /* 0x000000010300780c */ /* 0x000fc600057a1670 */
[----:B------:R-:W-:Y:S01]  /*4ef0*/  @!P4 IMAD R25, R25, R22, RZ ;  /* 0x000000161919c224 */ /* 0x000fe200078e02ff */
[----:B------:R-:W-:Y:S01]  /*4f00*/  @!P1 STG.E.U8 desc[UR36][R6.64+0x39], R87 ;  /* 0x0000395706009986 */ /* 0x000fe2000c101124 */
[----:B------:R-:W-:-:S03]  /*4f10*/  ISETP.LT.OR P1, PT, R3, 0x2, !P2 ;  /* 0x000000020300780c */ /* 0x000fc60005721670 */
[----:B------:R-:W-:Y:S01]  /*4f20*/  @!P3 STG.E.U8 desc[UR36][R8.64], R13 ;  /* 0x0000000d0800b986 */ /* 0x000fe2000c101124 */
[----:B------:R-:W-:-:S03]  /*4f30*/  ISETP.LT.OR P3, PT, R3, 0x9, !P0 ;  /* 0x000000090300780c */ /* 0x000fc60004761670 */
[----:B------:R-:W-:Y:S01]  /*4f40*/  @!P4 STG.E.U8 desc[UR36][R8.64+0x1], R25 ;  /* 0x000001190800c986 */ /* 0x000fe2000c101124 */
[----:B------:R-:W-:Y:S01]  /*4f50*/  ISETP.LT.OR P4, PT, R3, 0xa, !P0 ;  /* 0x0000000a0300780c */ /* 0x000fe20004781670 */
[----:B0-----:R-:W-:-:S04]  /*4f60*/  @!P5 IMAD R5, R26, R22, RZ ;  /* 0x000000161a05d224 */ /* 0x001fc800078e02ff */
[-C--:B------:R-:W-:Y:S01]  /*4f70*/  @!P1 IMAD R27, R27, R22.reuse, RZ ;  /* 0x000000161b1b9224 */ /* 0x080fe200078e02ff */
[----:B------:R0:W-:Y:S01]  /*4f80*/  @!P5 STG.E.U8 desc[UR36][R10.64], R5 ;  /* 0x000000050a00d986 */ /* 0x0001e2000c101124 */
[C---:B------:R-:W-:Y:S02]  /*4f90*/  ISETP.LT.OR P5, PT, R3.reuse, 0x9, !P2 ;  /* 0x000000090300780c */ /* 0x040fe400057a1670 */
[-C--:B------:R-:W-:Y:S01]  /*4fa0*/  @!P3 IMAD R15, R28, R22.reuse, RZ ;  /* 0x000000161c0fb224 */ /* 0x080fe200078e02ff */
[----:B------:R-:W-:Y:S01]  /*4fb0*/  @!P1 STG.E.U8 desc[UR36][R10.64+0x1], R27 ;  /* 0x0000011b0a009986 */ /* 0x000fe2000c101124 */
[----:B------:R-:W-:Y:S02]  /*4fc0*/  ISETP.LT.OR P1, PT, R3, 0xa, !P2 ;  /* 0x0000000a0300780c */ /* 0x000fe40005721670 */
[----:B------:R-:W-:Y:S01]  /*4fd0*/  @!P4 IMAD R29, R29, R22, RZ ;  /* 0x000000161d1dc224 */ /* 0x000fe200078e02ff */
        /* <DEDUP_REMOVED lines=40> */
[----:B-1----:R-:W-:-:S04]  /*5260*/  @!P5 IMAD R13, R42, R22, RZ ;  /* 0x000000162a0dd224 */ /* 0x002fc800078e02ff */
        /* <DEDUP_REMOVED lines=12> */
[----:B------:R-:W-:-:S04]  /*5330*/  @!P1 IMAD R7, R46, R22, RZ ;  /* 0x000000162e079224 */ /* 0x000fc800078e02ff */
[-C--:B------:R-:W-:Y:S01]  /*5340*/  @!P3 IMAD R47, R47, R22.reuse, RZ ;  /* 0x000000162f2fb224 */ /* 0x080fe200078e02ff */
[----:B------:R1:W-:Y:S01]  /*5350*/  @!P1 STG.E.U8 desc[UR36][R10.64+0x28], R7 ;  /* 0x000028070a009986 */ /* 0x0003e2000c101124 */
[----:B------:R-:W-:Y:S02]  /*5360*/  ISETP.LT.OR P1, PT, R3, 0x31, !P2 ;  /* 0x000000310300780c */ /* 0x000fe40005721670 */
[----:B------:R-:W-:Y:S01]  /*5370*/  @!P4 IMAD R49, R49, R22, RZ ;  /* 0x000000163131c224 */ /* 0x000fe200078e02ff */
[----:B------:R2:W-:Y:S01]  /*5380*/  @!P3 STG.E.U8 desc[UR36][R10.64+0x29], R47 ;  /* 0x0000292f0a00b986 */ /* 0x0005e2000c101124 */
[C---:B------:R-:W-:Y:S02]  /*5390*/  ISETP.LT.OR P3, PT, R3.reuse, 0x39, !P0 ;  /* 0x000000390300780c */ /* 0x040fe40004761670 */
[C---:B------:R-:W-:Y:S01]  /*53a0*/  ISETP.LT.OR P0, PT, R3.reuse, 0x3a, !P0 ;  /* 0x0000003a0300780c */ /* 0x040fe20004701670 */
[----:B------:R2:W-:Y:S01]  /*53b0*/  @!P4 STG.E.U8 desc[UR36][R8.64+0x31], R49 ;  /* 0x000031310800c986 */ /* 0x0005e2000c101124 */
[----:B------:R-:W-:-:S03]  /*53c0*/  ISETP.LT.OR P4, PT, R3, 0x32, !P2 ;  /* 0x000000320300780c */ /* 0x000fc60005781670 */
[----:B------:R2:W-:Y:S01]  /*53d0*/  @!P5 STG.E.U8 desc[UR36][R8.64+0x30], R13 ;  /* 0x0000300d0800d986 */ /* 0x0005e2000c101124 */
[C---:B------:R-:W-:Y:S02]  /*53e0*/  ISETP.LT.OR P5, PT, R3.reuse, 0x39, !P2 ;  /* 0x000000390300780c */ /* 0x040fe400057a1670 */
[----:B------:R-:W-:Y:S01]  /*53f0*/  ISETP.LT.OR P2, PT, R3, 0x3a, !P2 ;  /* 0x0000003a0300780c */ /* 0x000fe20005741670 */
[-C--:B------:R-:W-:Y:S02]  /*5400*/  @!P1 IMAD R3, R50, R22.reuse, RZ ;  /* 0x0000001632039224 */ /* 0x080fe400078e02ff */
[-C--:B0-----:R-:W-:Y:S02]  /*5410*/  @!P3 IMAD R5, R52, R22.reuse, RZ ;  /* 0x000000163405b224 */ /* 0x081fe400078e02ff */
[-C--:B------:R-:W-:Y:S01]  /*5420*/  @!P0 IMAD R53, R53, R22.reuse, RZ ;  /* 0x0000001635358224 */ /* 0x080fe200078e02ff */
[----:B------:R2:W-:Y:S01]  /*5430*/  @!P1 STG.E.U8 desc[UR36][R10.64+0x30], R3 ;  /* 0x000030030a009986 */ /* 0x0005e2000c101124 */
[----:B------:R-:W-:-:S04]  /*5440*/  @!P4 IMAD R51, R51, R22, RZ ;  /* 0x000000163333c224 */ /* 0x000fc800078e02ff */
[-C--:B-1----:R-:W-:Y:S01]  /*5450*/  @!P5 IMAD R7, R54, R22.reuse, RZ ;  /* 0x000000163607d224 */ /* 0x082fe200078e02ff */
[----:B------:R2:W-:Y:S01]  /*5460*/  @!P4 STG.E.U8 desc[UR36][R10.64+0x31], R51 ;  /* 0x000031330a00c986 */ /* 0x0005e2000c101124 */
[----:B------:R-:W-:-:S03]  /*5470*/  @!P2 IMAD R55, R55, R22, RZ ;  /* 0x000000163737a224 */ /* 0x000fc600078e02ff */
[----:B------:R2:W-:Y:S04]  /*5480*/  @!P3 STG.E.U8 desc[UR36][R8.64+0x38], R5 ;  /* 0x000038050800b986 */ /* 0x0005e8000c101124 */
[----:B------:R2:W-:Y:S04]  /*5490*/  @!P0 STG.E.U8 desc[UR36][R8.64+0x39], R53 ;  /* 0x0000393508008986 */ /* 0x0005e8000c101124 */
[----:B------:R2:W-:Y:S04]  /*54a0*/  @!P5 STG.E.U8 desc[UR36][R10.64+0x38], R7 ;  /* 0x000038070a00d986 */ /* 0x0005e8000c101124 */
[----:B------:R2:W-:Y:S02]  /*54b0*/  @!P2 STG.E.U8 desc[UR36][R10.64+0x39], R55 ;  /* 0x000039370a00a986 */ /* 0x0005e4000c101124 */
.L_x_158:
[----:B------:R-:W-:Y:S05]  /*54c0*/  BSYNC B0 ;  /* 0x0000000000007941 */ /* 0x000fea0003800000 */
.L_x_28:
[----:B------:R-:W-:Y:S01]  /*54d0*/  ULDC UR4, c[0x0][0xc] ;  /* 0x0000030000047ab9 */ /* 0x000fe20000000800 */
[----:B------:R-:W-:Y:S01]  /*54e0*/  ULDC UR5, c[0x0][0x10] ;  /* 0x0000040000057ab9 */ /* 0x000fe20000000800 */
[----:B--2---:R-:W2:Y:S01]  /*54f0*/  LDC R3, c[0x0][0x14] ;  /* 0x00000500ff037b82 */ /* 0x004ea20000000800 */
[----:B------:R-:W-:Y:S01]  /*5500*/  UIMAD.WIDE.U32 UR4, UR4, UR5, URZ ;  /* 0x00000005040472a5 */ /* 0x000fe2000f8e003f */
[----:B------:R-:W-:Y:S02]  /*5510*/  IMAD.MOV.U32 R91, RZ, RZ, -0x1 ;  /* 0xffffffffff5b7424 */ /* 0x000fe400078e00ff */
[----:B------:R-:W-:-:S03]  /*5520*/  IMAD.MOV.U32 R89, RZ, RZ, -0x1 ;  /* 0xffffffffff597424 */ /* 0x000fc600078e00ff */
[----:B--2---:R-:W-:-:S04]  /*5530*/  IMAD.WIDE.U32 R16, R3, UR4, R16 ;  /* 0x0000000403107c25 */ /* 0x004fc8000f8e0010 */
[----:B------:R-:W-:Y:S01]  /*5540*/  IMAD R3, R3, UR5, RZ ;  /* 0x0000000503037c24 */ /* 0x000fe2000f8e02ff */
[----:B------:R-:W-:Y:S02]  /*5550*/  ULDC.64 UR4, c[0x0][0x650] ;  /* 0x0001940000047ab9 */ /* 0x000fe40000000a00 */
[----:B------:R-:W-:Y:S01]  /*5560*/  ISETP.GE.U32.AND P0, PT, R16, UR4, PT ;  /* 0x0000000410007c0c */ /* 0x000fe2000bf06070 */
[--C-:B------:R-:W-:Y:S01]  /*5570*/  IMAD.IADD R17, R17, 0x1, R3.reuse ;  /* 0x0000000111117824 */ /* 0x100fe200078e0203 */
[----:B------:R-:W-:-:S04]  /*5580*/  PRMT R3, RZ, 0x7610, R3 ;  /* 0x00007610ff037816 */ /* 0x000fc80000000003 */
[----:B------:R-:W-:-:S13]  /*5590*/  ISETP.GE.U32.AND.EX P0, PT, R17, UR5, PT, P0 ;  /* 0x0000000511007c0c */ /* 0x000fda000bf06100 */
[----:B------:R-:W-:Y:S05]  /*55a0*/  @P0 BRA `(.L_x_159) ;  /* 0x0000000400640947 */ /* 0x000fea0003800000 */
[----:B------:R-:W2:Y:S01]  /*55b0*/  S2R R12, SR_CTAID.X ;  /* 0x00000000000c7919 */ /* 0x000ea20000002500 */
[----:B0--3--:R-:W0:Y:S01]  /*55c0*/  LDC.64 R10, c[0x0][0x628] ;  /* 0x00018a00ff0a7b82 */ /* 0x009e220000000a00 */
[----:B------:R-:W-:Y:S01]  /*55d0*/  ULDC UR4, c[0x0][0x150] ;  /* 0x0000540000047ab9 */ /* 0x000fe20000000800 */
[----:B------:R-:W-:Y:S01]  /*55e0*/  IMAD.MOV.U32 R8, RZ, RZ, R16 ;  /* 0x000000ffff087224 */ /* 0x000fe200078e0010 */
[----:B------:R-:W3:Y:S01]  /*55f0*/  S2R R24, SR_CTAID.Y ;  /* 0x0000000000187919 */ /* 0x000ee20000002600 */
[----:B------:R-:W-:-:S04]  /*5600*/  IMAD.MOV.U32 R9, RZ, RZ, R17 ;  /* 0x000000ffff097224 */ /* 0x000fc800078e0011 */
[----:B------:R-:W1:Y:S08]  /*5610*/  LDC R21, c[0x0][0x144] ;  /* 0x00005100ff157b82 */ /* 0x000e700000000800 */
[----:B------:R-:W1:Y:S08]  /*5620*/  LDC R0, c[0x0][0x630] ;  /* 0x00018c00ff007b82 */ /* 0x000e700000000800 */
[----:B------:R-:W1:Y:S01]  /*5630*/  LDC.64 R14, c[0x0][0x620] ;  /* 0x00018800ff0e7b82 */ /* 0x000e620000000a00 */
[----:B0-----:R-:W-:-:S04]  /*5640*/  ISETP.NE.U32.AND P0, PT, R10, RZ, PT ;  /* 0x000000ff0a00720c */ /* 0x001fc80003f05070 */
[----:B------:R-:W-:Y:S02]  /*5650*/  ISETP.NE.AND.EX P0, PT, R11, RZ, PT, P0 ;  /* 0x000000ff0b00720c */ /* 0x000fe40003f05300 */
[----:B--2---:R-:W-:-:S05]  /*5660*/  I2FP.F32.U32 R3, R12 ;  /* 0x0000000c00037245 */ /* 0x004fca0000201000 */
[----:B------:R-:W-:-:S04]  /*5670*/  FMUL R3, R3, UR4 ;  /* 0x0000000403037c20 */ /* 0x000fc80008400000 */
[----:B------:R0:W2:Y:S02]  /*5680*/  F2I.U32.TRUNC.NTZ R20, R3 ;  /* 0x0000000300147305 */ /* 0x0000a4000020f000 */
[----:B---3--:R-:W-:Y:S05]  /*5690*/  @!P0 BRA `(.L_x_160) ;  /* 0x0000000000288947 */ /* 0x008fea0003800000 */
[----:B0-----:R-:W0:Y:S02]  /*56a0*/  LDC R3, c[0x0][0x634] ;  /* 0x00018d00ff037b82 */ /* 0x001e240000000800 */
        /* <DEDUP_REMOVED lines=9> */
.L_x_160:
[----:B------:R-:W3:Y:S01]  /*5740*/  LDC.64 R28, c[0x0][0x640] ;  /* 0x00019000ff1c7b82 */ /* 0x000ee20000000a00 */
[-CC-:B-1----:R-:W-:Y:S01]  /*5750*/  SHF.R.U64 R89, R8, R0.reuse, R9.reuse ;  /* 0x0000000008597219 */ /* 0x182fe20000001209 */
[----:B--2---:R-:W-:Y:S01]  /*5760*/  IMAD.MOV R20, RZ, RZ, -R20 ;  /* 0x000000ffff147224 */ /* 0x004fe200078e0a14 */
[----:B------:R-:W-:Y:S01]  /*5770*/  SHF.R.U32.HI R0, RZ, R0, R9 ;  /* 0x00000000ff007219 */ /* 0x000fe20000011609 */
[----:B------:R-:W-:Y:S01]  /*5780*/  ULDC UR4, c[0x0][0x154] ;  /* 0x0000550000047ab9 */ /* 0x000fe20000000800 */
[----:B0-----:R-:W-:Y:S01]  /*5790*/  IADD3 R3, P0, RZ, -R89, RZ ;  /* 0x80000059ff037210 */ /* 0x001fe20007f1e0ff */
[----:B------:R-:W-:Y:S02]  /*57a0*/  IMAD R21, R21, R20, R12 ;  /* 0x0000001415157224 */ /* 0x000fe400078e020c */
[----:B------:R-:W0:Y:S01]  /*57b0*/  LDC R6, c[0x0][0x618] ;  /* 0x00018600ff067b82 */ /* 0x000e220000000800 */
[----:B------:R-:W-:Y:S02]  /*57c0*/  IMAD.MOV.U32 R7, RZ, RZ, 0x1 ;  /* 0x00000001ff077424 */ /* 0x000fe400078e00ff */
[----:B------:R-:W-:-:S04]  /*57d0*/  IMAD.X R5, RZ, RZ, ~R0, P0 ;  /* 0x000000ffff057224 */ /* 0x000fc800000e0e00 */
[-C--:B------:R-:W-:Y:S01]  /*57e0*/  IMAD R0, R5, R14.reuse, RZ ;  /* 0x0000000e05007224 */ /* 0x080fe200078e02ff */
[----:B------:R-:W1:Y:S01]  /*57f0*/  LDC R8, c[0x0][0x608] ;  /* 0x00018200ff087b82 */ /* 0x000e620000000800 */
[----:B------:R-:W-:-:S04]  /*5800*/  IMAD.WIDE.U32 R4, R3, R14, R16 ;  /* 0x0000000e03047225 */ /* 0x000fc800078e0010 */
[----:B------:R-:W-:Y:S01]  /*5810*/  IMAD R3, R3, R15, R0 ;  /* 0x0000000f03037224 */ /* 0x000fe200078e0200 */
[----:B------:R-:W-:Y:S02]  /*5820*/  I2FP.F32.U32 R0, R24 ;  /* 0x0000001800007245 */ /* 0x000fe40000201000 */
[----:B------:R-:W2:Y:S01]  /*5830*/  LDC R26, c[0x0][0x658] ;  /* 0x00019600ff1a7b82 */ /* 0x000ea20000000800 */
[----:B------:R-:W-:Y:S01]  /*5840*/  IMAD.IADD R3, R5, 0x1, R3 ;  /* 0x0000000105037824 */ /* 0x000fe200078e0203 */
[----:B---3--:R-:W-:Y:S01]  /*5850*/  ISETP.NE.U32.AND P0, PT, R28, RZ, PT ;  /* 0x000000ff1c00720c */ /* 0x008fe20003f05070 */
[----:B------:R-:W-:Y:S01]  /*5860*/  FMUL R0, R0, UR4 ;  /* 0x0000000400007c20 */ /* 0x000fe20008400000 */
[----:B------:R-:W-:Y:S02]  /*5870*/  IMAD.MOV.U32 R5, RZ, RZ, -0x1 ;  /* 0xffffffffff057424 */ /* 0x000fe400078e00ff */
[----:B------:R-:W-:Y:S01]  /*5880*/  ISETP.NE.AND.EX P0, PT, R29, RZ, PT, P0 ;  /* 0x000000ff1d00720c */ /* 0x000fe20003f05300 */
[----:B------:R3:W2:Y:S01]  /*5890*/  F2I.U32.TRUNC.NTZ R13, R0 ;  /* 0x00000000000d7305 */ /* 0x0006a2000020f000 */
[----:B------:R-:W3:Y:S01]  /*58a0*/  LDC R15, c[0x0][0x148] ;  /* 0x00005200ff0f7b82 */ /* 0x000ee20000000800 */
[----:B0-----:R-:W-:-:S02]  /*58b0*/  SHF.R.U64 R12, R4, R6, R3 ;  /* 0x00000006040c7219 */ /* 0x001fc40000001203 */
[----:B------:R-:W-:-:S05]  /*58c0*/  SHF.R.U32.HI R3, RZ, R6, R3 ;  /* 0x00000006ff037219 */ /* 0x000fca0000011603 */
[----:B------:R-:W0:Y:S01]  /*58d0*/  LDC R20, c[0x0][0x600] ;  /* 0x00018000ff147b82 */ /* 0x000e220000000800 */
[-CC-:B-1----:R-:W-:Y:S02]  /*58e0*/  SHF.R.U64 R10, R12, R8.reuse, R3.reuse ;  /* 0x000000080c0a7219 */ /* 0x182fe40000001203 */
[----:B------:R-:W-:-:S05]  /*58f0*/  SHF.R.U32.HI R3, RZ, R8, R3 ;  /* 0x00000008ff037219 */ /* 0x000fca0000011603 */
[----:B------:R-:W1:Y:S01]  /*5900*/  LDC R27, c[0x0][0x648] ;  /* 0x00019200ff1b7b82 */ /* 0x000e620000000800 */
[-C--:B--2---:R-:W-:Y:S02]  /*5910*/  SHF.L.U32 R4, R5, R26.reuse, RZ ;  /* 0x0000001a05047219 */ /* 0x084fe400000006ff */
[-CC-:B------:R-:W-:Y:S02]  /*5920*/  SHF.R.U64 R14, R10, R26.reuse, R3.reuse ;  /* 0x0000001a0a0e7219 */ /* 0x180fe40000001203 */
[----:B------:R-:W-:Y:S02]  /*5930*/  SHF.R.U32.HI R5, RZ, R26, R3 ;  /* 0x0000001aff057219 */ /* 0x000fe40000011603 */
[----:B------:R-:W-:Y:S01]  /*5940*/  LOP3.LUT R25, RZ, R4, RZ, 0x33, !PT ;  /* 0x00000004ff197212 */ /* 0x000fe200078e33ff */
[----:B------:R-:W2:Y:S01]  /*5950*/  LDC R30, c[0x0][0x638] ;  /* 0x00018e00ff1e7b82 */ /* 0x000ea20000000800 */
[----:B------:R-:W-:Y:S01]  /*5960*/  SHF.L.U32 R26, R7, R26, RZ ;  /* 0x0000001a071a7219 */ /* 0x000fe200000006ff */
[----:B------:R-:W-:-:S06]  /*5970*/  IMAD.MOV.U32 R4, RZ, RZ, R14 ;  /* 0x000000ffff047224 */ /* 0x000fcc00078e000e */
[----:B------:R-:W0:Y:S01]  /*5980*/  LDC R31, c[0x0][0x610] ;  /* 0x00018400ff1f7b82 */ /* 0x000e220000000800 */
[----:B------:R-:W-:Y:S05]  /*5990*/  @!P0 BRA `(.L_x_161) ;  /* 0x0000000000288947 */ /* 0x000fea0003800000 */
[----:B------:R-:W4:Y:S02]  /*59a0*/  LDC R3, c[0x0][0x64c] ;  /* 0x00019300ff037b82 */ /* 0x000f240000000800 */
[----:B----4-:R-:W-:-:S05]  /*59b0*/  IADD3 R3, P0, R14, R3, RZ ;  /* 0x000000030e037210 */ /* 0x010fca0007f1e0ff */
        /* <DEDUP_REMOVED lines=8> */
.L_x_161:
[----:B------:R-:W-:Y:S01]  /*5a40*/  ISETP.NE.AND P0, PT, R2, 0x1, PT ;  /* 0x000000010200780c */ /* 0x000fe20003f05270 */
[----:B0-----:R-:W-:Y:S01]  /*5a50*/  VIADD R7, R20, 0xffffffff ;  /* 0xffffffff14077836 */ /* 0x001fe20000000000 */
[----:B-1-3--:R-:W-:Y:S01]  /*5a60*/  SHF.R.U64 R0, R4, R27, R5 ;  /* 0x0000001b04007219 */ /* 0x00afe20000001205 */
[----:B------:R-:W-:Y:S01]  /*5a70*/  IMAD.MOV R13, RZ, RZ, -R13 ;  /* 0x000000ffff0d7224 */ /* 0x000fe200078e0a0d */
[----:B------:R-:W-:Y:S01]  /*5a80*/  LOP3.LUT R5, R10, R25, RZ, 0xc0, !PT ;  /* 0x000000190a057212 */ /* 0x000fe200078ec0ff */
[----:B------:R-:W-:Y:S01]  /*5a90*/  IMAD.MOV.U32 R4, RZ, RZ, 0x1 ;  /* 0x00000001ff047424 */ /* 0x000fe200078e00ff */
[----:B------:R-:W-:Y:S01]  /*5aa0*/  LOP3.LUT R12, R12, R7, RZ, 0xc0, !PT ;  /* 0x000000070c0c7212 */ /* 0x000fe200078ec0ff */
[----:B------:R-:W-:Y:S02]  /*5ab0*/  IMAD.MOV R3, RZ, RZ, -R0 ;  /* 0x000000ffff037224 */ /* 0x000fe400078e0a00 */
[----:B------:R-:W-:Y:S02]  /*5ac0*/  IMAD R0, R26, R0, R5 ;  /* 0x000000001a007224 */ /* 0x000fe400078e0205 */
[----:B--2---:R-:W-:-:S02]  /*5ad0*/  IMAD R3, R3, R30, R14 ;  /* 0x0000001e03037224 */ /* 0x004fc400078e020e */
[----:B------:R-:W-:Y:S02]  /*5ae0*/  @P0 IMAD R21, R15, R13, R24 ;  /* 0x0000000d0f150224 */ /* 0x000fe400078e0218 */
[----:B------:R-:W-:Y:S01]  /*5af0*/  IMAD R5, R3, R20, R12 ;  /* 0x0000001403057224 */ /* 0x000fe200078e020c */
[----:B------:R-:W-:Y:S01]  /*5b00*/  PRMT R3, R4, 0x7610, R3 ;  /* 0x0000761004037816 */ /* 0x000fe20000000003 */
[----:B------:R-:W-:-:S05]  /*5b10*/  IMAD R0, R0, R31, R21 ;  /* 0x0000001f00007224 */ /* 0x000fca00078e0215 */
[----:B------:R-:W-:Y:S02]  /*5b20*/  SEL R91, R5, R0, !P0 ;  /* 0x00000000055b7207 */ /* 0x000fe40004000000 */
[----:B------:R-:W-:-:S07]  /*5b30*/  SEL R0, R0, R5, !P0 ;  /* 0x0000000500007207 */ /* 0x000fce0004000000 */
.L_x_159:
[----:B------:R-:W-:Y:S01]  /*5b40*/  LOP3.LUT P0, RZ, R3, 0xff, RZ, 0xc0, !PT ;  /* 0x000000ff03ff7812 */ /* 0x000fe2000780c0ff */
[----:B------:R-:W-:-:S12]  /*5b50*/  IMAD.MOV.U32 R90, RZ, RZ, R0 ;  /* 0x000000ffff5a7224 */ /* 0x000fd800078e0000 */
[----:B------:R-:W-:Y:S05]  /*5b60*/  @P0 BRA `(.L_x_162) ;  /* 0xffffffb400040947 */ /* 0x000fea000383ffff */
[----:B------:R-:W-:Y:S05]  /*5b70*/  EXIT ;  /* 0x000000000000794d */ /* 0x000fea0003800000 */
.L_x_3:
[----:B0-----:R-:W-:Y:S01]  /*5b80*/  ULDC.64 UR4, c[0x0][0x650] ;  /* 0x0001940000047ab9 */ /* 0x001fe20000000a00 */
        /* <DEDUP_REMOVED lines=25> */
.L_x_164:
[--C-:B------:R-:W-:Y:S01]  /*5d20*/  SHF.R.U64 R12, R10, R14, R11.reuse ;  /* 0x0000000e0a0c7219 */ /* 0x100fe2000000120b */
[----:B------:R-:W0:Y:S01]  /*5d30*/  LDC R22, c[0x0][0x618] ;  /* 0x00018600ff167b82 */ /* 0x000e220000000800 */
[----:B------:R-:W-:Y:S01]  /*5d40*/  I2FP.F32.U32 R6, R4 ;  /* 0x0000000400067245 */ /* 0x000fe20000201000 */
[----:B------:R-:W-:Y:S01]  /*5d50*/  ULDC UR4, c[0x0][0x150] ;  /* 0x0000540000047ab9 */ /* 0x000fe20000000800 */
[----:B------:R-:W-:Y:S02]  /*5d60*/  SHF.R.U32.HI R5, RZ, R14, R11 ;  /* 0x0000000eff057219 */ /* 0x000fe4000001160b */
[----:B------:R-:W-:Y:S01]  /*5d70*/  IADD3 R9, P0, RZ, -R12, RZ ;  /* 0x8000000cff097210 */ /* 0x000fe20007f1e0ff */
[----:B------:R-:W-:Y:S01]  /*5d80*/  FMUL R11, R6, UR4 ;  /* 0x00000004060b7c20 */ /* 0x000fe20008400000 */
[----:B------:R-:W-:Y:S01]  /*5d90*/  ULDC UR4, c[0x0][0x154] ;  /* 0x0000550000047ab9 */ /* 0x000fe20000000800 */
[----:B------:R-:W1:Y:S02]  /*5da0*/  LDC.64 R24, c[0x0][0x640] ;  /* 0x00019000ff187b82 */ /* 0x000e640000000a00 */
[----:B------:R-:W-:-:S02]  /*5db0*/  IMAD.X R5, RZ, RZ, ~R5, P0 ;  /* 0x000000ffff057224 */ /* 0x000fc400000e0e05 */
[----:B------:R-:W2:Y:S01]  /*5dc0*/  F2I.U32.TRUNC.NTZ R11, R11 ;  /* 0x0000000b000b7305 */ /* 0x000ea2000020f000 */
[----:B------:R-:W-:-:S03]  /*5dd0*/  IMAD.WIDE.U32 R6, R9, R20, R16 ;  /* 0x0000001409067225 */ /* 0x000fc600078e0010 */
[----:B------:R-:W3:Y:S01]  /*5de0*/  LDC R13, c[0x0][0x144] ;  /* 0x00005100ff0d7b82 */ /* 0x000ee20000000800 */
[----:B------:R-:W-:-:S04]  /*5df0*/  IMAD R8, R5, R20, RZ ;  /* 0x0000001405087224 */ /* 0x000fc800078e02ff */
[----:B------:R-:W-:Y:S02]  /*5e00*/  IMAD R5, R9, R21, R8 ;  /* 0x0000001509057224 */ /* 0x000fe400078e0208 */
[----:B------:R-:W-:Y:S01]  /*5e10*/  IMAD.MOV.U32 R8, RZ, RZ, -0x1 ;  /* 0xffffffffff087424 */ /* 0x000fe200078e00ff */
[----:B------:R-:W4:Y:S01]  /*5e20*/  LDC R14, c[0x0][0x608] ;  /* 0x00018200ff0e7b82 */ /* 0x000f220000000800 */
[----:B------:R-:W-:Y:S01]  /*5e30*/  IMAD.IADD R5, R7, 0x1, R5 ;  /* 0x0000000107057824 */ /* 0x000fe200078e0205 */
[----:B------:R-:W-:-:S04]  /*5e40*/  I2FP.F32.U32 R7, R3 ;  /* 0x0000000300077245 */ /* 0x000fc80000201000 */
[-C--:B0-----:R-:W-:Y:S01]  /*5e50*/  SHF.R.U64 R10, R6, R22.reuse, R5 ;  /* 0x00000016060a7219 */ /* 0x081fe20000001205 */
[----:B--2---:R-:W-:Y:S01]  /*5e60*/  IMAD.MOV R6, RZ, RZ, -R11 ;  /* 0x000000ffff067224 */ /* 0x004fe200078e0a0b */
[----:B------:R-:W0:Y:S01]  /*5e70*/  LDC R9, c[0x0][0x658] ;  /* 0x00019600ff097b82 */ /* 0x000e220000000800 */
[----:B-1----:R-:W-:Y:S01]  /*5e80*/  ISETP.NE.U32.AND P0, PT, R24, RZ, PT ;  /* 0x000000ff1800720c */ /* 0x002fe20003f05070 */
[----:B------:R-:W-:Y:S01]  /*5e90*/  FMUL R7, R7, UR4 ;  /* 0x0000000407077c20 */ /* 0x000fe20008400000 */
[----:B------:R-:W-:Y:S02]  /*5ea0*/  SHF.R.U32.HI R5, RZ, R22, R5 ;  /* 0x00000016ff057219 */ /* 0x000fe40000011605 */
[----:B------:R-:W-:-:S03]  /*5eb0*/  ISETP.NE.AND.EX P0, PT, R25, RZ, PT, P0 ;  /* 0x000000ff1900720c */ /* 0x000fc60003f05300 */
[----:B------:R-:W1:Y:S01]  /*5ec0*/  LDC R20, c[0x0][0x148] ;  /* 0x00005200ff147b82 */ /* 0x000e620000000800 */
[----:B---3--:R-:W-:Y:S02]  /*5ed0*/  IMAD R23, R13, R6, R4 ;  /* 0x000000060d177224 */ /* 0x008fe400078e0204 */
[----:B------:R-:W-:-:S05]  /*5ee0*/  IMAD.MOV.U32 R6, RZ, RZ, 0x1 ;  /* 0x00000001ff067424 */ /* 0x000fca00078e00ff */
[----:B------:R-:W2:Y:S01]  /*5ef0*/  LDC R21, c[0x0][0x600] ;  /* 0x00018000ff157b82 */ /* 0x000ea20000000800 */
[-CC-:B----4-:R-:W-:Y:S02]  /*5f00*/  SHF.R.U64 R13, R10, R14.reuse, R5.reuse ;  /* 0x0000000e0a0d7219 */ /* 0x190fe40000001205 */
[----:B------:R-:W-:Y:S02]  /*5f10*/  SHF.R.U32.HI R4, RZ, R14, R5 ;  /* 0x0000000eff047219 */ /* 0x000fe40000011605 */
[----:B------:R3:W4:Y:S03]  /*5f20*/  F2I.U32.TRUNC.NTZ R14, R7 ;  /* 0x00000007000e7305 */ /* 0x000726000020f000 */
[----:B------:R-:W1:Y:S01]  /*5f30*/  LDC R26, c[0x0][0x648] ;  /* 0x00019200ff1a7b82 */ /* 0x000e620000000800 */
[-C--:B0-----:R-:W-:Y:S02]  /*5f40*/  SHF.R.U64 R15, R13, R9.reuse, R4 ;  /* 0x000000090d0f7219 */ /* 0x081fe40000001204 */
[----:B------:R-:W-:-:S02]  /*5f50*/  SHF.L.U32 R8, R8, R9, RZ ;  /* 0x0000000908087219 */ /* 0x000fc400000006ff */
[-C--:B------:R-:W-:Y:S01]  /*5f60*/  SHF.R.U32.HI R5, RZ, R9.reuse, R4 ;  /* 0x00000009ff057219 */ /* 0x080fe20000011604 */
[----:B------:R-:W-:Y:S01]  /*5f70*/  IMAD.MOV.U32 R4, RZ, RZ, R15 ;  /* 0x000000ffff047224 */ /* 0x000fe200078e000f */
[----:B------:R-:W-:Y:S01]  /*5f80*/  SHF.L.U32 R22, R6, R9, RZ ;  /* 0x0000000906167219 */ /* 0x000fe200000006ff */
[----:B------:R-:W0:Y:S01]  /*5f90*/  LDC R27, c[0x0][0x638] ;  /* 0x00018e00ff1b7b82 */ /* 0x000e220000000800 */
[----:B------:R-:W-:-:S07]  /*5fa0*/  LOP3.LUT R28, RZ, R8, RZ, 0x33, !PT ;  /* 0x00000008ff1c7212 */ /* 0x000fce00078e33ff */
        /* <DEDUP_REMOVED lines=12> */
.L_x_165:
[----:B------:R-:W-:Y:S01]  /*6070*/  ISETP.NE.AND P0, PT, R2, 0x1, PT ;  /* 0x000000010200780c */ /* 0x000fe20003f05270 */
[----:B--2---:R-:W-:Y:S01]  /*6080*/  VIADD R7, R21, 0xffffffff ;  /* 0xffffffff15077836 */ /* 0x004fe20000000000 */
[----:B-1----:R-:W-:Y:S01]  /*6090*/  SHF.R.U64 R5, R4, R26, R5 ;  /* 0x0000001a04057219 */ /* 0x002fe20000001205 */
[----:B------:R-:W-:Y:S01]  /*60a0*/  IMAD.MOV R14, RZ, RZ, -R14 ;  /* 0x000000ffff0e7224 */ /* 0x000fe200078e0a0e */
[----:B------:R-:W-:Y:S01]  /*60b0*/  LOP3.LUT R4, R13, R28, RZ, 0xc0, !PT ;  /* 0x0000001c0d047212 */ /* 0x000fe200078ec0ff */
[----:B------:R-:W-:Y:S01]  /*60c0*/  IMAD.MOV.U32 R8, RZ, RZ, R12 ;  /* 0x000000ffff087224 */ /* 0x000fe200078e000c */
[----:B------:R-:W-:Y:S01]  /*60d0*/  LOP3.LUT R10, R10, R7, RZ, 0xc0, !PT ;  /* 0x000000070a0a7212 */ /* 0x000fe200078ec0ff */
[----:B------:R-:W-:Y:S02]  /*60e0*/  IMAD.MOV R6, RZ, RZ, -R5 ;  /* 0x000000ffff067224 */ /* 0x000fe400078e0a05 */
[----:B------:R-:W-:-:S04]  /*60f0*/  IMAD R4, R22, R5, R4 ;  /* 0x0000000516047224 */ /* 0x000fc800078e0204 */
[----:B------:R-:W-:Y:S02]  /*6100*/  @P0 IMAD R23, R20, R14, R3 ;  /* 0x0000000e14170224 */ /* 0x000fe400078e0203 */
[----:B0-----:R-:W-:Y:S02]  /*6110*/  IMAD R3, R6, R27, R15 ;  /* 0x0000001b06037224 */ /* 0x001fe400078e020f */
[----:B------:R-:W-:Y:S02]  /*6120*/  IMAD R7, R4, R29, R23 ;  /* 0x0000001d04077224 */ /* 0x000fe400078e0217 */
[----:B------:R-:W-:Y:S02]  /*6130*/  IMAD R4, R3, R21, R10 ;  /* 0x0000001503047224 */ /* 0x000fe400078e020a */
[----:B------:R-:W-:-:S03]  /*6140*/  IMAD.MOV.U32 R6, RZ, RZ, 0x1 ;  /* 0x00000001ff067424 */ /* 0x000fc600078e00ff */
[----:B------:R-:W-:Y:S02]  /*6150*/  SEL R9, R4, R7, !P0 ;  /* 0x0000000704097207 */ /* 0x000fe40004000000 */
[----:B------:R-:W-:-:S07]  /*6160*/  SEL R7, R7, R4, !P0 ;  /* 0x0000000407077207 */ /* 0x000fce0004000000 */
.L_x_163:
[----:B------:R-:W-:-:S08]  /*6170*/  NOP ;  /* 0x0000000000007918 */ /* 0x000fd00000000000 */
[----:B------:R-:W0:-:S00]  /*6180*/  USETMAXREG.DEALLOC.CTAPOOL 0x28 ;  /* 0x00000028000079c8 */ /* 0x000e0000080e0500 */
[----:B0-----:R-:W-:-:S13]  /*6190*/  ISETP.NE.AND P0, PT, R0, RZ, PT ;  /* 0x000000ff0000720c */ /* 0x001fda0003f05270 */
[----:B------:R-:W-:Y:S05]  /*61a0*/  @P0 EXIT ;  /* 0x000000000000094d */ /* 0x000fea0003800000 */
[----:B------:R-:W-:Y:S01]  /*61b0*/  LOP3.LUT P0, RZ, R6, 0xff, RZ, 0xc0, !PT ;  /* 0x000000ff06ff7812 */ /* 0x000fe2000780c0ff */
[----:B------:R-:W-:Y:S02]  /*61c0*/  IMAD.MOV.U32 R0, RZ, RZ, 0x1 ;  /* 0x00000001ff007424 */ /* 0x000fe400078e00ff */
[----:B------:R-:W-:-:S10]  /*61d0*/  IMAD.MOV.U32 R12, RZ, RZ, RZ ;  /* 0x000000ffff0c7224 */ /* 0x000fd400078e00ff */
[----:B------:R-:W-:Y:S05]  /*61e0*/  @!P0 BRA `(.L_x_166) ;  /* 0x0000000c00388947 */ /* 0x000fea0003800000 */
[----:B------:R-:W0:Y:S01]  /*61f0*/  LDC R0, c[0x0][0x28c] ;  /* 0x0000a300ff007b82 */ /* 0x000e220000000800 */
[----:B------:R-:W-:Y:S01]  /*6200*/  ULDC UR5, c[0x0][0x600] ;  /* 0x0001800000057ab9 */ /* 0x000fe20000000800 */
[----:B------:R-:W-:Y:S01]  /*6210*/  ULDC UR4, c[0x0][0xc] ;  /* 0x0000030000047ab9 */ /* 0x000fe20000000800 */
[----:B------:R-:W-:Y:S01]  /*6220*/  UIADD3 UR16, UR5, -0x1, URZ ;  /* 0xffffffff05107890 */ /* 0x000fe2000fffe03f */
[C---:B------:R-:W-:Y:S01]  /*6230*/  LOP3.LUT P2, RZ, R18.reuse, 0x7f, RZ, 0xc0, !PT ;  /* 0x0000007f12ff7812 */ /* 0x040fe2000784c0ff */
[----:B------:R-:W-:Y:S01]  /*6240*/  ULDC UR6, c[0x0][0x658] ;  /* 0x0001960000067ab9 */ /* 0x000fe20000000800 */
[----:B------:R-:W-:Y:S01]  /*6250*/  ULDC UR5, c[0x0][0x10] ;  /* 0x0000040000057ab9 */ /* 0x000fe20000000800 */
[----:B------:R-:W-:Y:S01]  /*6260*/  UMOV UR7, 0xffffffff ;  /* 0xffffffff00077882 */ /* 0x000fe20000000000 */
[----:B------:R-:W-:Y:S01]  /*6270*/  UMOV UR8, 0x1 ;  /* 0x0000000100087882 */ /* 0x000fe20000000000 */
[----:B------:R-:W-:Y:S01]  /*6280*/  UIMAD.WIDE.U32 UR4, UR4, UR5, URZ ;  /* 0x00000005040472a5 */ /* 0x000fe2000f8e003f */
[----:B------:R-:W-:Y:S01]  /*6290*/  LOP3.LUT P0, RZ, R18, 0x1f, RZ, 0xc0, !PT ;  /* 0x0000001f12ff7812 */ /* 0x000fe2000780c0ff */
[----:B------:R-:W-:Y:S01]  /*62a0*/  USHF.L.U32 UR7, UR7, UR6, URZ ;  /* 0x0000000607077299 */ /* 0x000fe2000800063f */
[----:B------:R-:W-:Y:S01]  /*62b0*/  BSSY B0, `(.L_x_166) ;  /* 0x00000c1000007945 */ /* 0x000fe20003800000 */
[----:B------:R-:W-:Y:S01]  /*62c0*/  USHF.L.U32 UR18, UR8, UR6, URZ ;  /* 0x0000000608127299 */ /* 0x000fe2000800063f */
[----:B------:R-:W-:Y:S01]  /*62d0*/  IMAD.MOV.U32 R13, RZ, RZ, 0x1 ;  /* 0x00000001ff0d7424 */ /* 0x000fe200078e00ff */
[----:B------:R-:W-:Y:S01]  /*62e0*/  LOP3.LUT R11, R19, 0x2, RZ, 0xfc, !PT ;  /* 0x00000002130b7812 */ /* 0x000fe200078efcff */
[----:B------:R-:W-:Y:S01]  /*62f0*/  ULDC UR6, c[0x0][0x14] ;  /* 0x0000050000067ab9 */ /* 0x000fe20000000800 */
[----:B------:R-:W-:Y:S01]  /*6300*/  PLOP3.LUT P0, PT, P0, P2, PT, 0x8a, 0x0 ;  /* 0x000000000000781c */ /* 0x000fe20000705172 */
[----:B------:R-:W-:Y:S01]  /*6310*/  UIMAD.WIDE.U32 UR20, UR4, UR6, URZ ;  /* 0x00000006041472a5 */ /* 0x000fe2000f8e003f */
[----:B------:R-:W-:Y:S01]  /*6320*/  IMAD.MOV.U32 R12, RZ, RZ, RZ ;  /* 0x000000ffff0c7224 */ /* 0x000fe200078e00ff */
[----:B------:R-:W-:-:S02]  /*6330*/  UIMAD UR13, UR5, UR6, URZ ;  /* 0x00000006050d72a4 */ /* 0x000fc4000f8e023f */
[----:B------:R-:W-:Y:S01]  /*6340*/  ULOP3.LUT UR17, URZ, UR7, URZ, 0x33, !UPT ;  /* 0x000000073f117292 */ /* 0x000fe2000f8e333f */
[----:B0-----:R-:W-:Y:S01]  /*6350*/  VIADD R0, R0, 0x7f ;  /* 0x0000007f00007836 */ /* 0x001fe20000000000 */
[----:B------:R-:W-:Y:S01]  /*6360*/  UIADD3 UR13, UR21, UR13, URZ ;  /* 0x0000000d150d7290 */ /* 0x000fe2000fffe03f */
[----:B------:R-:W-:-:S03]  /*6370*/  ULDC.64 UR22, c[0x0][0x198] ;  /* 0x0000660000167ab9 */ /* 0x000fc60000000a00 */
[----:B------:R-:W-:-:S04]  /*6380*/  SHF.R.S32.HI R3, RZ, 0x1f, R0 ;  /* 0x0000001fff037819 */ /* 0x000fc80000011400 */
[----:B------:R-:W-:Y:S01]  /*6390*/  LEA.HI R3, R3, R0, RZ, 0x7 ;  /* 0x0000000003037211 */ /* 0x000fe200078f38ff */
[----:B------:R-:W-:-:S03]  /*63a0*/  IMAD.MOV.U32 R0, RZ, RZ, 0x1 ;  /* 0x00000001ff007424 */ /* 0x000fc600078e00ff */
[----:B------:R-:W-:-:S05]  /*63b0*/  SHF.R.S32.HI R3, RZ, 0x7, R3 ;  /* 0x00000007ff037819 */ /* 0x000fca0000011403 */
[----:B------:R-:W-:-:S07]  /*63c0*/  VIADD R10, R3, 0x1 ;  /* 0x00000001030a7836 */ /* 0x000fce0000000000 */
.L_x_178:
[----:B------:R-:W-:-:S03]  /*63d0*/  UMOV UR4, 0xffffffff ;  /* 0xffffffff00047882 */ /* 0x000fc60000000000 */
[----:B------:R-:W-:Y:S05]  /*63e0*/  BRA.DIV UR4, `(.L_x_167) ;  /* 0x00000012040c7947 */ /* 0x000fea000b800000 */
[----:B------:R-:W-:-:S13]  /*63f0*/  ELECT P6, URZ, PT ;  /* 0x00000000003f782f */ /* 0x000fda00038c0000 */
.L_x_192:
[----:B------:R-:W0:Y:S01]  /*6400*/  LDC R4, c[0x0][0x28c] ;  /* 0x0000a300ff047b82 */ /* 0x000e220000000800 */
[----:B------:R-:W-:Y:S01]  /*6410*/  BSSY B1, `(.L_x_168) ;  /* 0x0000037000017945 */ /* 0x000fe20003800000 */
[----:B0-----:R-:W-:-:S13]  /*6420*/  ISETP.LT.OR P6, PT, R4, 0x1, !P6 ;  /* 0x000000010400780c */ /* 0x001fda00077c1670 */
[----:B------:R-:W-:Y:S05]  /*6430*/  @P6 BRA `(.L_x_169) ;  /* 0x0000000000d06947 */ /* 0x000fea0003800000 */
[----:B------:R-:W-:Y:S02]  /*6440*/  IMAD.SHL.U32 R15, R9, 0x40, RZ ;  /* 0x00000040090f7824 */ /* 0x000fe400078e00ff */
[----:B------:R-:W-:Y:S02]  /*6450*/  IMAD.SHL.U32 R18, R7, 0x100, RZ ;  /* 0x0000010007127824 */ /* 0x000fe400078e00ff */
[----:B------:R-:W-:Y:S02]  /*6460*/  IMAD.MOV.U32 R20, RZ, RZ, RZ ;  /* 0x000000ffff147224 */ /* 0x000fe400078e00ff */
[----:B------:R-:W-:Y:S02]  /*6470*/  IMAD.MOV.U32 R4, RZ, RZ, R10 ;  /* 0x000000ffff047224 */ /* 0x000fe400078e000a */
[----:B------:R-:W-:Y:S02]  /*6480*/  IMAD.MOV.U32 R5, RZ, RZ, R0 ;  /* 0x000000ffff057224 */ /* 0x000fe400078e0000 */
[----:B------:R-:W-:-:S07]  /*6490*/  IMAD.MOV.U32 R6, RZ, RZ, R12 ;  /* 0x000000ffff067224 */ /* 0x000fce00078e000c */
.L_x_173:
[----:B------:R-:W0:Y:S01]  /*64a0*/  S2R R14, SR_CgaCtaId ;  /* 0x00000000000e7919 */ /* 0x000e220000008800 */
[----:B------:R-:W-:Y:S01]  /*64b0*/  MOV R7, 0x400 ;  /* 0x0000040000077802 */ /* 0x000fe20000000f00 */
[----:B------:R-:W1:Y:S03]  /*64c0*/  @!P2 LDC R9, c[0x0][0x500] ;  /* 0x00014000ff09ab82 */ /* 0x000e660000000800 */
[----:B0-----:R-:W-:Y:S02]  /*64d0*/  LEA R21, R14, R7, 0x18 ;  /* 0x000000070e157211 */ /* 0x001fe400078ec0ff */
[----:B------:R-:W-:-:S03]  /*64e0*/  SHF.L.U32 R7, R5, 0x1f, RZ ;  /* 0x0000001f05077819 */ /* 0x000fc600000006ff */
[----:B------:R-:W-:-:S04]  /*64f0*/  IMAD R14, R6, 0x8, R21 ;  /* 0x00000008060e7824 */ /* 0x000fc800078e0215 */
[----:B------:R-:W0:Y:S02]  /*6500*/  SYNCS.PHASECHK.TRANS64.TRYWAIT P1, [R14+URZ+0x38], R7 ;  /* 0x000038070e0075a7 */ /* 0x000e24000802017f */
[----:B01----:R-:W-:Y:S05]  /*6510*/  @!P1 BRA `(.L_x_170) ;  /* 0x0000000c00e09947 */ /* 0x003fea0003800000 */
.L_x_193:
[----:B0-----:R-:W-:Y:S01]  /*6520*/  PRMT R7, R11, 0x9910, RZ ;  /* 0x000099100b077816 */ /* 0x001fe200000000ff */
[----:B------:R0:W-:Y:S03]  /*6530*/  @!P2 SYNCS.ARRIVE.TRANS64 RZ, [R14+URZ], R9 ;  /* 0x000000090effa9a7 */ /* 0x0001e6000800003f */
[----:B------:R-:W-:-:S13]  /*6540*/  ISETP.NE.AND P1, PT, R7, 0x2, PT ;  /* 0x000000020700780c */ /* 0x000fda0003f25270 */
[----:B0-----:R-:W-:Y:S05]  /*6550*/  @P1 BRA `(.L_x_171) ;  /* 0x0000000000041947 */ /* 0x001fea0003800000 */
[----:B------:R-:W-:Y:S01]  /*6560*/  BPT.TRAP 0x1 ;  /* 0x000000040000795c */ /* 0x000fe20000300000 */
.L_x_171:
[----:B------:R-:W-:Y:S05]  /*6570*/  @P0 BRA `(.L_x_172) ;  /* 0x0000000000040947 */ /* 0x000fea0003800000 */
[----:B------:R-:W-:Y:S01]  /*6580*/  BPT.TRAP 0x1 ;  /* 0x000000040000795c */ /* 0x000fe20000300000 */
.L_x_172:
[--C-:B------:R-:W-:Y:S01]  /*6590*/  IMAD R7, R6, 0x8000, R21.reuse ;  /* 0x0000800006077824 */ /* 0x100fe200078e0215 */
[----:B------:R-:W-:Y:S01]  /*65a0*/  R2UR UR9, R14 ;  /* 0x000000000e0972ca */ /* 0x000fe200000e0000 */
[----:B------:R-:W-:Y:S01]  /*65b0*/  IMAD R21, R6, 0x2000, R21 ;  /* 0x0000200006157824 */ /* 0x000fe200078e0215 */
[----:B------:R-:W-:Y:S01]  /*65c0*/  UIADD3 UR4, UP0, UR22, 0xf0, URZ ;  /* 0x000000f016047890 */ /* 0x000fe2000ff1e03f */
[----:B------:R-:W-:Y:S01]  /*65d0*/  VIADD R4, R4, 0xffffffff ;  /* 0xffffffff04047836 */ /* 0x000fe20000000000 */
[----:B------:R-:W-:Y:S01]  /*65e0*/  R2UR UR5, R7 ;  /* 0x00000000070572ca */ /* 0x000fe200000e0000 */
[----:B------:R-:W-:Y:S01]  /*65f0*/  UIADD3 UR24, UP1, UR22, 0x1f0, URZ ;  /* 0x000001f016187890 */ /* 0x000fe2000ff3e03f */
[----:B------:R-:W-:Y:S01]  /*6600*/  R2UR UR8, R21 ;  /* 0x00000000150872ca */ /* 0x000fe200000e0000 */
[----:B------:R-:W-:Y:S01]  /*6610*/  VIADD R6, R6, 0x1 ;  /* 0x0000000106067836 */ /* 0x000fe20000000000 */
[----:B------:R-:W-:Y:S01]  /*6620*/  R2UR UR11, R18 ;  /* 0x00000000120b72ca */ /* 0x000fe200000e0000 */
[----:B------:R-:W-:Y:S01]  /*6630*/  UIADD3.X UR25, URZ, UR23, URZ, UP1, !UPT ;  /* 0x000000173f197290 */ /* 0x000fe20008ffe43f */
[----:B------:R-:W-:Y:S01]  /*6640*/  R2UR UR10, R20 ;  /* 0x00000000140a72ca */ /* 0x000fe200000e0000 */
[----:B------:R-:W-:Y:S01]  /*6650*/  UMOV UR6, 0x0 ;  /* 0x0000000000067882 */ /* 0x000fe20000000000 */
[----:B------:R-:W-:Y:S01]  /*6660*/  R2UR UR12, R8 ;  /* 0x00000000080c72ca */ /* 0x000fe200000e0000 */
[----:B------:R-:W-:Y:S01]  /*6670*/  UMOV UR7, 0x10000000 ;  /* 0x1000000000077882 */ /* 0x000fe20000000000 */
[----:B------:R-:W-:Y:S01]  /*6680*/  R2UR UR19, R15 ;  /* 0x000000000f1372ca */ /* 0x000fe200000e0000 */
[----:B------:R-:W-:Y:S01]  /*6690*/  VIADD R20, R20, 0x80 ;  /* 0x0000008014147836 */ /* 0x000fe20000000000 */
[----:B------:R-:W-:Y:S01]  /*66a0*/  ISETP.GT.AND P3, PT, R4, 0x1, PT ;  /* 0x000000010400780c */ /* 0x000fe20003f64270 */
[----:B------:R-:W-:Y:S01]  /*66b0*/  UIADD3 UR14, UR5, 0x180, URZ ;  /* 0x00000180050e7890 */ /* 0x000fe2000fffe03f */
[----:B------:R-:W-:Y:S01]  /*66c0*/  ISETP.NE.AND P1, PT, R6, 0x7, PT ;  /* 0x000000070600780c */ /* 0x000fe20003f25270 */
[----:B------:R-:W-:-:S02]  /*66d0*/  UIADD3.X UR5, URZ, UR23, URZ, UP0, !UPT ;  /* 0x000000173f057290 */ /* 0x000fc400087fe43f */
[----:B------:R-:W-:Y:S01]  /*66e0*/  UIADD3 UR15, UR8, 0x38180, URZ ;  /* 0x00038180080f7890 */ /* 0x000fe2000fffe03f */
[----:B------:R-:W-:Y:S02]  /*66f0*/  SEL R14, RZ, 0x1, P1 ;  /* 0x00000001ff0e7807 */ /* 0x000fe40000800000 */
[----:B------:R-:W-:Y:S01]  /*6700*/  UMOV UR8, UR14 ;  /* 0x0000000e00087c82 */ /* 0x000fe20008000000 */
[----:B------:R-:W-:Y:S02]  /*6710*/  SEL R6, R6, RZ, P1 ;  /* 0x000000ff06067207 */ /* 0x000fe40000800000 */
[----:B------:R-:W-:Y:S01]  /*6720*/  LOP3.LUT R5, R5, R14, RZ, 0x3c, !PT ;  /* 0x0000000e05057212 */ /* 0x000fe200078e3cff */
[----:B------:R0:W-:Y:S02]  /*6730*/  UTMALDG.3D [UR8], [UR4], desc[UR6] ;  /* 0x00000608040075b4 */ /* 0x0001e40008011000 */
[----:B0-----:R-:W-:Y:S01]  /*6740*/  UMOV UR8, UR15 ;  /* 0x0000000f00087c82 */ /* 0x001fe20008000000 */
[----:B------:R-:W-:-:S02]  /*6750*/  UMOV UR11, UR19 ;  /* 0x00000013000b7c82 */ /* 0x000fc40008000000 */
[----:B------:R0:W-:Y:S02]  /*6760*/  UTMALDG.3D [UR8], [UR24], desc[UR6] ;  /* 0x00000608180075b4 */ /* 0x0001e40008011000 */
[----:B0-----:R-:W-:Y:S05]  /*6770*/  @P3 BRA `(.L_x_173) ;  /* 0xfffffffc00483947 */ /* 0x001fea000383ffff */
.L_x_169:
[----:B------:R-:W-:Y:S05]  /*6780*/  BSYNC B1 ;  /* 0x0000000000017941 */ /* 0x000fea0003800000 */
.L_x_168:
[----:B------:R-:W-:Y:S01]  /*6790*/  LOP3.LUT P4, RZ, R13, 0xff, RZ, 0xc0, !PT ;  /* 0x000000ff0dff7812 */ /* 0x000fe2000788c0ff */
[C---:B------:R-:W-:Y:S01]  /*67a0*/  IMAD.IADD R12, R3.reuse, 0x1, R12 ;  /* 0x00000001030c7824 */ /* 0x040fe200078e020c */
[----:B------:R-:W-:Y:S01]  /*67b0*/  ULDC.64 UR4, c[0x0][0x650] ;  /* 0x0001940000047ab9 */ /* 0x000fe20000000a00 */
[C---:B------:R-:W-:Y:S01]  /*67c0*/  ISETP.GE.U32.AND P3, PT, R3.reuse, 0x7, PT ;  /* 0x000000070300780c */ /* 0x040fe20003f66070 */
[----:B------:R-:W-:Y:S01]  /*67d0*/  BSSY B1, `(.L_x_174) ;  /* 0x000006c000017945 */ /* 0x000fe20003800000 */
[C---:B------:R-:W-:Y:S01]  /*67e0*/  IMAD.WIDE.U32 R4, R12.reuse, 0x24924925, RZ ;  /* 0x249249250c047825 */ /* 0x040fe200078e00ff */
[C---:B------:R-:W-:Y:S02]  /*67f0*/  ISETP.GT.U32.AND P1, PT, R12.reuse, 0x6, PT ;  /* 0x000000060c00780c */ /* 0x040fe40003f24070 */
[----:B------:R-:W-:Y:S01]  /*6800*/  PRMT R13, RZ, 0x7610, R13 ;  /* 0x00007610ff0d7816 */ /* 0x000fe2000000000d */
[----:B------:R-:W-:Y:S01]  /*6810*/  IMAD.IADD R4, R12, 0x1, -R5 ;  /* 0x000000010c047824 */ /* 0x000fe200078e0a05 */
[----:B------:R-:W-:Y:S01]  /*6820*/  ISETP.LT.U32.AND P1, PT, R3, 0x7, P1 ;  /* 0x000000070300780c */ /* 0x000fe20000f21070 */
[----:B------:R-:W-:-:S02]  /*6830*/  IMAD.MOV.U32 R9, RZ, RZ, -0x1 ;  /* 0xffffffffff097424 */ /* 0x000fc400078e00ff */
[----:B------:R-:W0:Y:S01]  /*6840*/  @P4 S2R R7, SR_CgaCtaId ;  /* 0x0000000000074919 */ /* 0x000e220000008800 */
[----:B------:R-:W-:Y:S01]  /*6850*/  @P4 MOV R6, 0x400 ;  /* 0x0000040000064802 */ /* 0x000fe20000000f00 */
[----:B------:R-:W-:Y:S01]  /*6860*/  IMAD.MOV.U32 R8, RZ, RZ, -0x1 ;  /* 0xffffffffff087424 */ /* 0x000fe200078e00ff */
[----:B------:R-:W-:-:S04]  /*6870*/  LEA.HI R4, R4, R5, RZ, 0x1f ;  /* 0x0000000504047211 */ /* 0x000fc800078ff8ff */
[--C-:B------:R-:W-:Y:S02]  /*6880*/  SHF.R.U32.HI R5, RZ, 0x2, R4.reuse ;  /* 0x00000002ff057819 */ /* 0x100fe40000011604 */
[----:B------:R-:W-:-:S03]  /*6890*/  PRMT R4, RZ, 0x7610, R4 ;  /* 0x00007610ff047816 */ /* 0x000fc60000000004 */
[----:B------:R-:W-:Y:S01]  /*68a0*/  IMAD R12, R5, -0x7, R12 ;  /* 0xfffffff9050c7824 */ /* 0x000fe200078e020c */
[----:B0-----:R-:W-:Y:S02]  /*68b0*/  @P4 LEA R6, R7, R6, 0x18 ;  /* 0x0000000607064211 */ /* 0x001fe400078ec0ff */
[----:B------:R-:W-:Y:S02]  /*68c0*/  SEL R7, RZ, 0x1, !P1 ;  /* 0x00000001ff077807 */ /* 0x000fe40004800000 */
[----:B------:R-:W-:Y:S01]  /*68d0*/  IADD3 R16, P1, R16, UR20, RZ ;  /* 0x0000001410107c10 */ /* 0x000fe2000ff3e0ff */
[----:B------:R0:W-:Y:S01]  /*68e0*/  @P4 SYNCS.ARRIVE.TRANS64.A1T0 RZ, [R6+URZ+0x88], RZ ;  /* 0x000088ff06ff49a7 */ /* 0x0001e2000810003f */
[----:B------:R-:W-:Y:S01]  /*68f0*/  LOP3.LUT R0, R0, R7, RZ, 0x3c, !PT ;  /* 0x0000000700007212 */ /* 0x000fe200078e3cff */
[----:B------:R-:W-:Y:S01]  /*6900*/  IMAD.MOV.U32 R7, RZ, RZ, -0x1 ;  /* 0xffffffffff077424 */ /* 0x000fe200078e00ff */
[----:B------:R-:W-:Y:S02]  /*6910*/  IADD3.X R17, R17, UR13, RZ, P1, !PT ;  /* 0x0000000d11117c10 */ /* 0x000fe40008ffe4ff */
[----:B------:R-:W-:-:S02]  /*6920*/  ISETP.GE.U32.AND P1, PT, R16, UR4, PT ;  /* 0x0000000410007c0c */ /* 0x000fc4000bf26070 */
[----:B------:R-:W-:Y:S02]  /*6930*/  @P3 LOP3.LUT R0, R0, 0x1, R5, 0x78, !PT ;  /* 0x0000000100003812 */ /* 0x000fe400078e7805 */
[----:B------:R-:W-:-:S13]  /*6940*/  ISETP.GE.U32.AND.EX P1, PT, R17, UR5, PT, P1 ;  /* 0x0000000511007c0c */ /* 0x000fda000bf26110 */
[----:B0-----:R-:W-:Y:S05]  /*6950*/  @P1 BRA `(.L_x_175) ;  /* 0x00000004004c1947 */ /* 0x001fea0003800000 */
[----:B------:R-:W-:Y:S01]  /*6960*/  ULDC.64 UR4, c[0x0][0x628] ;  /* 0x00018a0000047ab9 */ /* 0x000fe20000000a00 */
[----:B------:R-:W0:Y:S01]  /*6970*/  S2R R15, SR_CTAID.X ;  /* 0x00000000000f7919 */ /* 0x000e220000002500 */
[----:B------:R-:W-:Y:S01]  /*6980*/  ISETP.NE.U32.AND P1, PT, RZ, UR4, PT ;  /* 0x00000004ff007c0c */ /* 0x000fe2000bf25070 */
[----:B------:R-:W-:Y:S01]  /*6990*/  ULDC UR7, c[0x0][0x630] ;  /* 0x00018c0000077ab9 */ /* 0x000fe20000000800 */
[----:B------:R-:W-:Y:S01]  /*69a0*/  IMAD.MOV.U32 R4, RZ, RZ, R16 ;  /* 0x000000ffff047224 */ /* 0x000fe200078e0010 */
[----:B------:R-:W1:Y:S01]  /*69b0*/  S2R R14, SR_CTAID.Y ;  /* 0x00000000000e7919 */ /* 0x000e620000002600 */
[----:B------:R-:W-:Y:S01]  /*69c0*/  ISETP.NE.AND.EX P1, PT, RZ, UR5, PT, P1 ;  /* 0x00000005ff007c0c */ /* 0x000fe2000bf25310 */
[----:B------:R-:W-:-:S12]  /*69d0*/  IMAD.MOV.U32 R5, RZ, RZ, R17 ;  /* 0x000000ffff057224 */ /* 0x000fd800078e0011 */
[----:B------:R-:W-:Y:S05]  /*69e0*/  @!P1 BRA `(.L_x_176) ;  /* 0x0000000000289947 */ /* 0x000fea0003800000 */
[----:B------:R-:W-:Y:S02]  /*69f0*/  ULDC UR6, c[0x0][0x634] ;  /* 0x00018d0000067ab9 */ /* 0x000fe40000000800 */
[----:B------:R-:W-:-:S05]  /*6a00*/  IADD3 R9, P1, R16, UR6, RZ ;  /* 0x0000000610097c10 */ /* 0x000fca000ff3e0ff */
[----:B------:R-:W-:-:S04]  /*6a10*/  IMAD.X R21, RZ, RZ, R17, P1 ;  /* 0x000000ffff157224 */ /* 0x000fc800008e0611 */
[----:B------:R-:W-:-:S04]  /*6a20*/  IMAD.WIDE.U32 R6, R21, UR4, RZ ;  /* 0x0000000415067c25 */ /* 0x000fc8000f8e00ff */
[----:B------:R-:W-:-:S04]  /*6a30*/  IMAD.WIDE.U32 R6, P1, R9, UR5, R6 ;  /* 0x0000000509067c25 */ /* 0x000fc8000f820006 */
[----:B------:R-:W-:-:S04]  /*6a40*/  IMAD.WIDE.U32 R8, R9, UR4, RZ ;  /* 0x0000000409087c25 */ /* 0x000fc8000f8e00ff */
[----:B------:R-:W-:Y:S01]  /*6a50*/  IMAD.X R5, RZ, RZ, RZ, P1 ;  /* 0x000000ffff057224 */ /* 0x000fe200008e06ff */
[----:B------:R-:W-:Y:S01]  /*6a60*/  IADD3 RZ, P1, R9, R6, RZ ;  /* 0x0000000609ff7210 */ /* 0x000fe20007f3e0ff */
[----:B------:R-:W-:-:S04]  /*6a70*/  IMAD.MOV.U32 R4, RZ, RZ, R7 ;  /* 0x000000ffff047224 */ /* 0x000fc800078e0007 */
[----:B------:R-:W-:-:S08]  /*6a80*/  IMAD.WIDE.U32.X R4, R21, UR5, R4, P1 ;  /* 0x0000000515047c25 */ /* 0x000fd000088e0404 */
.L_x_176:
[--C-:B------:R-:W-:Y:S01]  /*6a90*/  SHF.R.U64 R8, R4, UR7, R5.reuse ;  /* 0x0000000704087c19 */ /* 0x100fe20008001205 */
[----:B------:R-:W-:Y:S01]  /*6aa0*/  ULDC.64 UR4, c[0x0][0x620] ;  /* 0x0001880000047ab9 */ /* 0x000fe20000000a00 */
[----:B------:R-:W-:Y:S01]  /*6ab0*/  SHF.R.U32.HI R4, RZ, UR7, R5 ;  /* 0x00000007ff047c19 */ /* 0x000fe20008011605 */
[----:B------:R-:W2:Y:S01]  /*6ac0*/  LDC R24, c[0x0][0x144] ;  /* 0x00005100ff187b82 */ /* 0x000ea20000000800 */
[----:B------:R-:W-:Y:S01]  /*6ad0*/  IADD3 R7, P1, RZ, -R8, RZ ;  /* 0x80000008ff077210 */ /* 0x000fe20007f3e0ff */
[----:B------:R-:W-:Y:S01]  /*6ae0*/  ULDC.64 UR8, c[0x0][0x640] ;  /* 0x0001900000087ab9 */ /* 0x000fe20000000a00 */
[----:B0-----:R-:W-:Y:S01]  /*6af0*/  I2FP.F32.U32 R9, R15 ;  /* 0x0000000f00097245 */ /* 0x001fe20000201000 */
[----:B------:R-:W-:Y:S02]  /*6b00*/  ULDC UR6, c[0x0][0x608] ;  /* 0x0001820000067ab9 */ /* 0x000fe40000000800 */
[----:B------:R-:W-:Y:S01]  /*6b10*/  IMAD.X R4, RZ, RZ, ~R4, P1 ;  /* 0x000000ffff047224 */ /* 0x000fe200008e0e04 */
[----:B------:R-:W-:Y:S01]  /*6b20*/  ISETP.NE.U32.AND P1, PT, RZ, UR8, PT ;  /* 0x00000008ff007c0c */ /* 0x000fe2000bf25070 */
[----:B------:R-:W0:Y:S02]  /*6b30*/  LDC R21, c[0x0][0x148] ;  /* 0x00005200ff157b82 */ /* 0x000e240000000800 */
[----:B------:R-:W-:Y:S01]  /*6b40*/  IMAD R6, R4, UR4, RZ ;  /* 0x0000000404067c24 */ /* 0x000fe2000f8e02ff */
[----:B------:R-:W-:Y:S01]  /*6b50*/  ISETP.NE.AND.EX P1, PT, RZ, UR9, PT, P1 ;  /* 0x00000009ff007c0c */ /* 0x000fe2000bf25310 */
[----:B------:R-:W-:Y:S01]  /*6b60*/  IMAD.WIDE.U32 R4, R7, UR4, R16 ;  /* 0x0000000407047c25 */ /* 0x000fe2000f8e0010 */
[----:B------:R-:W-:-:S03]  /*6b70*/  ULDC UR4, c[0x0][0x150] ;  /* 0x0000540000047ab9 */ /* 0x000fc60000000800 */
[----:B------:R-:W-:Y:S02]  /*6b80*/  IMAD R7, R7, UR5, R6 ;  /* 0x0000000507077c24 */ /* 0x000fe4000f8e0206 */
[----:B------:R-:W-:Y:S01]  /*6b90*/  FMUL R6, R9, UR4 ;  /* 0x0000000409067c20 */ /* 0x000fe20008400000 */
[----:B------:R-:W-:Y:S01]  /*6ba0*/  ULDC UR4, c[0x0][0x618] ;  /* 0x0001860000047ab9 */ /* 0x000fe20000000800 */
[----:B------:R-:W-:Y:S01]  /*6bb0*/  ULDC UR5, c[0x0][0x154] ;  /* 0x0000550000057ab9 */ /* 0x000fe20000000800 */
[----:B------:R-:W-:-:S03]  /*6bc0*/  IMAD.IADD R5, R5, 0x1, R7 ;  /* 0x0000000105057824 */ /* 0x000fc600078e0207 */
[----:B------:R-:W3:Y:S02]  /*6bd0*/  F2I.U32.TRUNC.NTZ R6, R6 ;  /* 0x0000000600067305 */ /* 0x000ee4000020f000 */
[----:B------:R-:W-:Y:S02]  /*6be0*/  SHF.R.U64 R9, R4, UR4, R5 ;  /* 0x0000000404097c19 */ /* 0x000fe40008001205 */
[----:B-1----:R-:W-:-:S05]  /*6bf0*/  I2FP.F32.U32 R4, R14 ;  /* 0x0000000e00047245 */ /* 0x002fca0000201000 */
[----:B------:R-:W-:Y:S01]  /*6c00*/  FMUL R22, R4, UR5 ;  /* 0x0000000504167c20 */ /* 0x000fe20008400000 */
[----:B------:R-:W-:Y:S01]  /*6c10*/  SHF.R.U32.HI R4, RZ, UR4, R5 ;  /* 0x00000004ff047c19 */ /* 0x000fe20008011605 */
[----:B------:R-:W-:-:S03]  /*6c20*/  ULDC UR4, c[0x0][0x658] ;  /* 0x0001960000047ab9 */ /* 0x000fc60000000800 */
[--C-:B------:R-:W-:Y:S01]  /*6c30*/  SHF.R.U64 R20, R9, UR6, R4.reuse ;  /* 0x0000000609147c19 */ /* 0x100fe20008001204 */
[----:B------:R-:W1:Y:S01]  /*6c40*/  F2I.U32.TRUNC.NTZ R22, R22 ;  /* 0x0000001600167305 */ /* 0x000e62000020f000 */
[----:B------:R-:W-:Y:S01]  /*6c50*/  SHF.R.U32.HI R5, RZ, UR6, R4 ;  /* 0x00000006ff057c19 */ /* 0x000fe20008011604 */
[----:B---3--:R-:W-:-:S03]  /*6c60*/  IMAD.MOV R6, RZ, RZ, -R6 ;  /* 0x000000ffff067224 */ /* 0x008fc600078e0a06 */
[----:B------:R-:W-:Y:S01]  /*6c70*/  SHF.R.U64 R18, R20, UR4, R5 ;  /* 0x0000000414127c19 */ /* 0x000fe20008001205 */
[----:B--2---:R-:W-:Y:S01]  /*6c80*/  IMAD R15, R24, R6, R15 ;  /* 0x00000006180f7224 */ /* 0x004fe200078e020f */
[----:B------:R-:W-:-:S03]  /*6c90*/  SHF.R.U32.HI R23, RZ, UR4, R5 ;  /* 0x00000004ff177c19 */ /* 0x000fc60008011605 */
[----:B------:R-:W-:Y:S02]  /*6ca0*/  IMAD.MOV.U32 R4, RZ, RZ, R18 ;  /* 0x000000ffff047224 */ /* 0x000fe400078e0012 */
[----:B------:R-:W-:Y:S01]  /*6cb0*/  IMAD.MOV.U32 R5, RZ, RZ, R23 ;  /* 0x000000ffff057224 */ /* 0x000fe200078e0017 */
[----:B-1----:R-:W-:Y:S06]  /*6cc0*/  @!P1 BRA `(.L_x_177) ;  /* 0x0000000000289947 */ /* 0x002fec0003800000 */
[----:B------:R-:W-:Y:S02]  /*6cd0*/  ULDC UR4, c[0x0][0x64c] ;  /* 0x0001930000047ab9 */ /* 0x000fe40000000800 */
[----:B------:R-:W-:-:S05]  /*6ce0*/  IADD3 R5, P1, R18, UR4, RZ ;  /* 0x0000000412057c10 */ /* 0x000fca000ff3e0ff */
[----:B------:R-:W-:-:S04]  /*6cf0*/  IMAD.X R23, RZ, RZ, R23, P1 ;  /* 0x000000ffff177224 */ /* 0x000fc800008e0617 */
[----:B------:R-:W-:-:S04]  /*6d00*/  IMAD.WIDE.U32 R6, R23, UR8, RZ ;  /* 0x0000000817067c25 */ /* 0x000fc8000f8e00ff */
[----:B------:R-:W-:-:S04]  /*6d10*/  IMAD.WIDE.U32 R6, P1, R5, UR9, R6 ;  /* 0x0000000905067c25 */ /* 0x000fc8000f820006 */
[----:B------:R-:W-:-:S04]  /*6d20*/  IMAD.WIDE.U32 R4, R5, UR8, RZ ;  /* 0x0000000805047c25 */ /* 0x000fc8000f8e00ff */
[----:B------:R-:W-:Y:S01]  /*6d30*/  IMAD.MOV.U32 R4, RZ, RZ, R7 ;  /* 0x000000ffff047224 */ /* 0x000fe200078e0007 */
[----:B------:R-:W-:Y:S01]  /*6d40*/  IADD3 RZ, P3, R5, R6, RZ ;  /* 0x0000000605ff7210 */ /* 0x000fe20007f7e0ff */
[----:B------:R-:W-:-:S04]  /*6d50*/  IMAD.X R5, RZ, RZ, RZ, P1 ;  /* 0x000000ffff057224 */ /* 0x000fc800008e06ff */
[----:B------:R-:W-:-:S08]  /*6d60*/  IMAD.WIDE.U32.X R4, R23, UR9, R4, P3 ;  /* 0x0000000917047c25 */ /* 0x000fd000098e0404 */
.L_x_177:
[----:B------:R-:W-:Y:S01]  /*6d70*/  ISETP.NE.AND P1, PT, R2, 0x1, PT ;  /* 0x000000010200780c */ /* 0x000fe20003f25270 */
[----:B------:R-:W-:Y:S01]  /*6d80*/  ULDC UR4, c[0x0][0x648] ;  /* 0x0001920000047ab9 */ /* 0x000fe20000000800 */
[----:B------:R-:W-:Y:S01]  /*6d90*/  LOP3.LUT R20, R20, UR17, RZ, 0xc0, !PT ;  /* 0x0000001114147c12 */ /* 0x000fe2000f8ec0ff */
[----:B------:R-:W-:Y:S01]  /*6da0*/  IMAD.MOV R22, RZ, RZ, -R22 ;  /* 0x000000ffff167224 */ /* 0x000fe200078e0a16 */
[----:B------:R-:W-:Y:S01]  /*6db0*/  SHF.R.U64 R5, R4, UR4, R5 ;  /* 0x0000000404057c19 */ /* 0x000fe20008001205 */
[----:B------:R-:W-:Y:S01]  /*6dc0*/  ULDC UR4, c[0x0][0x638] ;  /* 0x00018e0000047ab9 */ /* 0x000fe20000000800 */
[----:B------:R-:W-:Y:S01]  /*6dd0*/  LOP3.LUT R9, R9, UR16, RZ, 0xc0, !PT ;  /* 0x0000001009097c12 */ /* 0x000fe2000f8ec0ff */
[----:B------:R-:W-:Y:S01]  /*6de0*/  ULDC UR5, c[0x0][0x610] ;  /* 0x0001840000057ab9 */ /* 0x000fe20000000800 */
[----:B------:R-:W-:Y:S02]  /*6df0*/  IMAD.MOV.U32 R4, RZ, RZ, 0x1 ;  /* 0x00000001ff047424 */ /* 0x000fe400078e00ff */
[----:B------:R-:W-:-:S02]  /*6e00*/  IMAD.MOV R7, RZ, RZ, -R5 ;  /* 0x000000ffff077224 */ /* 0x000fc400078e0a05 */
[----:B------:R-:W-:Y:S02]  /*6e10*/  IMAD R20, R5, UR18, R20 ;  /* 0x0000001205147c24 */ /* 0x000fe4000f8e0214 */
[----:B0-----:R-:W-:Y:S02]  /*6e20*/  @P1 IMAD R15, R21, R22, R14 ;  /* 0x00000016150f1224 */ /* 0x001fe400078e020e */
[----:B------:R-:W-:Y:S01]  /*6e30*/  IMAD R18, R7, UR4, R18 ;  /* 0x0000000407127c24 */ /* 0x000fe2000f8e0212 */
[----:B------:R-:W-:Y:S01]  /*6e40*/  ULDC UR4, c[0x0][0x600] ;  /* 0x0001800000047ab9 */ /* 0x000fe20000000800 */
[----:B------:R-:W-:Y:S02]  /*6e50*/  IMAD R15, R20, UR5, R15 ;  /* 0x00000005140f7c24 */ /* 0x000fe4000f8e020f */
[----:B------:R-:W-:-:S05]  /*6e60*/  IMAD R18, R18, UR4, R9 ;  /* 0x0000000412127c24 */ /* 0x000fca000f8e0209 */
[----:B------:R-:W-:Y:S02]  /*6e70*/  SEL R9, R18, R15, !P1 ;  /* 0x0000000f12097207 */ /* 0x000fe40004800000 */
[----:B------:R-:W-:-:S07]  /*6e80*/  SEL R7, R15, R18, !P1 ;  /* 0x000000120f077207 */ /* 0x000fce0004800000 */
.L_x_175:
[----:B------:R-:W-:Y:S05]  /*6e90*/  BSYNC B1 ;  /* 0x0000000000017941 */ /* 0x000fea0003800000 */
.L_x_174:
[----:B------:R-:W-:-:S13]  /*6ea0*/  LOP3.LUT P1, RZ, R4, 0xff, RZ, 0xc0, !PT ;  /* 0x000000ff04ff7812 */ /* 0x000fda000782c0ff */
[----:B------:R-:W-:Y:S05]  /*6eb0*/  @P1 BRA `(.L_x_178) ;  /* 0xfffffff400441947 */ /* 0x000fea000383ffff */
[----:B------:R-:W-:Y:S05]  /*6ec0*/  BSYNC B0 ;  /* 0x0000000000007941 */ /* 0x000fea0003800000 */
.L_x_166:
[----:B------:R-:W-:-:S03]  /*6ed0*/  UMOV UR4, 0xffffffff ;  /* 0xffffffff00047882 */ /* 0x000fc60000000000 */
[----:B------:R-:W-:Y:S05]  /*6ee0*/  BRA.DIV UR4, `(.L_x_179) ;  /* 0x0000000604807947 */ /* 0x000fea000b800000 */
[----:B------:R-:W-:-:S13]  /*6ef0*/  ELECT P6, URZ, PT ;  /* 0x00000000003f782f */ /* 0x000fda00038c0000 */
.L_x_196:
[----:B------:R-:W-:Y:S04]  /*6f00*/  BSSY B0, `(.L_x_180) ;  /* 0x0000046000007945 */ /* 0x000fe80003800000 */
[----:B------:R-:W-:Y:S05]  /*6f10*/  @!P6 BRA `(.L_x_181) ;  /* 0x000000040010e947 */ /* 0x000fea0003800000 */
[----:B------:R-:W-:-:S04]  /*6f20*/  LOP3.LUT R19, R19, 0x2, RZ, 0xfc, !PT ;  /* 0x0000000213137812 */ /* 0x000fc800078efcff */
[----:B------:R-:W-:-:S13]  /*6f30*/  ISETP.NE.AND P0, PT, R19, 0x3, PT ;  /* 0x000000031300780c */ /* 0x000fda0003f05270 */
[----:B------:R-:W-:Y:S05]  /*6f40*/  @!P0 BRA `(.L_x_182) ;  /* 0x0000000000048947 */ /* 0x000fea0003800000 */
[----:B------:R-:W-:Y:S01]  /*6f50*/  BPT.TRAP 0x1 ;  /* 0x000000040000795c */ /* 0x000fe20000300000 */
.L_x_182:
[----:B------:R-:W0:Y:S01]  /*6f60*/  S2R R3, SR_CgaCtaId ;  /* 0x0000000000037919 */ /* 0x000e220000008800 */
[----:B------:R-:W-:-:S04]  /*6f70*/  MOV R2, 0x400 ;  /* 0x0000040000027802 */ /* 0x000fc80000000f00 */
[----:B0-----:R-:W-:Y:S02]  /*6f80*/  LEA R3, R3, R2, 0x18 ;  /* 0x0000000203037211 */ /* 0x001fe400078ec0ff */
[----:B------:R-:W-:-:S03]  /*6f90*/  SHF.L.U32 R2, R0, 0x1f, RZ ;  /* 0x0000001f00027819 */ /* 0x000fc600000006ff */
[----:B------:R-:W-:-:S04]  /*6fa0*/  VIADD R3, R3, 0x38 ;  /* 0x0000003803037836 */ /* 0x000fc80000000000 */
[C---:B------:R-:W-:Y:S02]  /*6fb0*/  IMAD R7, R12.reuse, 0x8, R3 ;  /* 0x000000080c077824 */ /* 0x040fe400078e0203 */
[----:B------:R-:W-:Y:S02]  /*6fc0*/  VIADD R12, R12, 0x1 ;  /* 0x000000010c0c7836 */ /* 0x000fe40000000000 */
[----:B------:R-:W0:Y:S03]  /*6fd0*/  SYNCS.PHASECHK.TRANS64.TRYWAIT P0, [R7+URZ], R2 ;  /* 0x00000002070075a7 */ /* 0x000e26000800017f */
[----:B------:R-:W-:-:S04]  /*6fe0*/  ISETP.NE.AND P1, PT, R12, 0x7, PT ;  /* 0x000000070c00780c */ /* 0x000fc80003f25270 */
[----:B------:R-:W-:Y:S02]  /*6ff0*/  SEL R5, RZ, 0x1, P1 ;  /* 0x00000001ff057807 */ /* 0x000fe40000800000 */
[----:B------:R-:W-:Y:S02]  /*7000*/  SEL R12, R12, RZ, P1 ;  /* 0x000000ff0c0c7207 */ /* 0x000fe40000800000 */
[----:B------:R-:W-:-:S03]  /*7010*/  LOP3.LUT R5, R0, R5, RZ, 0x3c, !PT ;  /* 0x0000000500057212 */ /* 0x000fc600078e3cff */
[----:B------:R-:W-:Y:S01]  /*7020*/  IMAD R9, R12, 0x8, R3 ;  /* 0x000000080c097824 */ /* 0x000fe200078e0203 */
[----:B------:R-:W-:Y:S01]  /*7030*/  SHF.L.U32 R4, R5, 0x1f, RZ ;  /* 0x0000001f05047819 */ /* 0x000fe200000006ff */
[----:B0-----:R-:W-:Y:S06]  /*7040*/  @!P0 BRA `(.L_x_183) ;  /* 0x0000000400488947 */ /* 0x001fec0003800000 */
.L_x_197:
[----:B------:R-:W1:Y:S01]  /*7050*/  SYNCS.PHASECHK.TRANS64.TRYWAIT P0, [R9+URZ], R4 ;  /* 0x00000004090075a7 */ /* 0x000e62000800017f */
[----:B------:R-:W-:-:S05]  /*7060*/  VIADD R0, R12, 0x1 ;  /* 0x000000010c007836 */ /* 0x000fca0000000000 */
[----:B------:R-:W-:-:S04]  /*7070*/  ISETP.NE.AND P1, PT, R0, 0x7, PT ;  /* 0x000000070000780c */ /* 0x000fc80003f25270 */
[----:B0-----:R-:W-:Y:S02]  /*7080*/  SEL R2, RZ, 0x1, P1 ;  /* 0x00000001ff027807 */ /* 0x001fe40000800000 */
[----:B------:R-:W-:Y:S02]  /*7090*/  SEL R0, R0, RZ, P1 ;  /* 0x000000ff00007207 */ /* 0x000fe40000800000 */
[----:B------:R-:W-:-:S03]  /*70a0*/  LOP3.LUT R7, R5, R2, RZ, 0x3c, !PT ;  /* 0x0000000205077212 */ /* 0x000fc600078e3cff */
[----:B------:R-:W-:Y:S01]  /*70b0*/  IMAD R6, R0, 0x8, R3 ;  /* 0x0000000800067824 */ /* 0x000fe200078e0203 */
[----:B------:R-:W-:Y:S01]  /*70c0*/  SHF.L.U32 R5, R7, 0x1f, RZ ;  /* 0x0000001f07057819 */ /* 0x000fe200000006ff */
[----:B-1----:R-:W-:Y:S06]  /*70d0*/  @!P0 BRA `(.L_x_184) ;  /* 0x0000000400388947 */ /* 0x002fec0003800000 */
.L_x_198:
[----:B------:R-:W1:Y:S01]  /*70e0*/  SYNCS.PHASECHK.TRANS64.TRYWAIT P0, [R6+URZ], R5 ;  /* 0x00000005060075a7 */ /* 0x000e62000800017f */
[----:B------:R-:W-:-:S05]  /*70f0*/  VIADD R0, R0, 0x1 ;  /* 0x0000000100007836 */ /* 0x000fca0000000000 */
[----:B------:R-:W-:-:S04]  /*7100*/  ISETP.NE.AND P1, PT, R0, 0x7, PT ;  /* 0x000000070000780c */ /* 0x000fc80003f25270 */
[----:B------:R-:W-:Y:S02]  /*7110*/  SEL R2, RZ, 0x1, P1 ;  /* 0x00000001ff027807 */ /* 0x000fe40000800000 */
[----:B------:R-:W-:Y:S02]  /*7120*/  SEL R0, R0, RZ, P1 ;  /* 0x000000ff00007207 */ /* 0x000fe40000800000 */
[----:B------:R-:W-:-:S03]  /*7130*/  LOP3.LUT R7, R7, R2, RZ, 0x3c, !PT ;  /* 0x0000000207077212 */ /* 0x000fc600078e3cff */
[----:B0-----:R-:W-:Y:S01]  /*7140*/  IMAD R9, R0, 0x8, R3 ;  /* 0x0000000800097824 */ /* 0x001fe200078e0203 */
[----:B------:R-:W-:Y:S01]  /*7150*/  SHF.L.U32 R4, R7, 0x1f, RZ ;  /* 0x0000001f07047819 */ /* 0x000fe200000006ff */
[----:B-1----:R-:W-:Y:S06]  /*7160*/  @!P0 BRA `(.L_x_185) ;  /* 0x0000000400288947 */ /* 0x002fec0003800000 */
.L_x_199:
        /* <DEDUP_REMOVED lines=9> */
.L_x_200:
        /* <DEDUP_REMOVED lines=9> */
.L_x_201:
[----:B------:R-:W1:Y:S01]  /*7290*/  SYNCS.PHASECHK.TRANS64.TRYWAIT P0, [R9+URZ], R4 ;  /* 0x00000004090075a7 */ /* 0x000e62000800017f */
[----:B------:R-:W-:-:S05]  /*72a0*/  VIADD R0, R0, 0x1 ;  /* 0x0000000100007836 */ /* 0x000fca0000000000 */
[----:B------:R-:W-:-:S04]  /*72b0*/  ISETP.NE.AND P1, PT, R0, 0x7, PT ;  /* 0x000000070000780c */ /* 0x000fc80003f25270 */
[----:B------:R-:W-:Y:S02]  /*72c0*/  SEL R2, RZ, 0x1, P1 ;  /* 0x00000001ff027807 */ /* 0x000fe40000800000 */
[----:B------:R-:W-:Y:S02]  /*72d0*/  SEL R0, R0, RZ, P1 ;  /* 0x000000ff00007207 */ /* 0x000fe40000800000 */
[----:B------:R-:W-:Y:S01]  /*72e0*/  LOP3.LUT R2, R7, R2, RZ, 0x3c, !PT ;  /* 0x0000000207027212 */ /* 0x000fe200078e3cff */
[----:B-1----:R-:W-:Y:S06]  /*72f0*/  @!P0 BRA `(.L_x_188) ;  /* 0x0000000400008947 */ /* 0x002fec0003800000 */
.L_x_202:
[----:B------:R-:W-:Y:S01]  /*7300*/  IMAD R3, R0, 0x8, R3 ;  /* 0x0000000800037824 */ /* 0x000fe200078e0203 */
[----:B------:R-:W-:-:S07]  /*7310*/  SHF.L.U32 R0, R2, 0x1f, RZ ;  /* 0x0000001f02007819 */ /* 0x000fce00000006ff */
.L_x_189:
[----:B--2---:R2:W3:Y:S02]  /*7320*/  SYNCS.PHASECHK.TRANS64.TRYWAIT P0, [R3+URZ], R0 ;  /* 0x00000000030075a7 */ /* 0x0044e4000800017f */
[----:B---3--:R-:W-:Y:S05]  /*7330*/  @!P0 NANOSLEEP.SYNCS 0x989680 ;  /* 0x009896800000895d */ /* 0x008fea0003900000 */
[----:B------:R-:W3:Y:S02]  /*7340*/  @!P0 SYNCS.PHASECHK.TRANS64 P0, [R3+URZ], R0 ;  /* 0x00000000030085a7 */ /* 0x000ee4000800007f */
[----:B---3--:R-:W-:Y:S05]  /*7350*/  @!P0 BRA `(.L_x_189) ;  /* 0xfffffffc00f08947 */ /* 0x008fea000383ffff */
.L_x_181:
[----:B------:R-:W-:Y:S05]  /*7360*/  BSYNC B0 ;  /* 0x0000000000007941 */ /* 0x000fea0003800000 */
.L_x_180:
[----:B------:R-:W-:Y:S05]  /*7370*/  EXIT ;  /* 0x000000000000794d */ /* 0x000fea0003800000 */
.L_x_17:
[----:B---3--:R3:W4:Y:S02]  /*7380*/  SYNCS.PHASECHK.TRANS64.TRYWAIT P1, [R3+URZ], R0 ;  /* 0x00000000030075a7 */ /* 0x008724000802017f */
[----:B----4-:R-:W-:Y:S05]  /*7390*/  @!P1 NANOSLEEP.SYNCS 0x989680 ;  /* 0x009896800000995d */ /* 0x010fea0003900000 */
[----:B------:R-:W4:Y:S02]  /*73a0*/  @!P1 SYNCS.PHASECHK.TRANS64 P1, [R3+URZ], R0 ;  /* 0x00000000030095a7 */ /* 0x000f24000802007f */
[----:B----4-:R-:W-:Y:S05]  /*73b0*/  @!P1 BRA `(.L_x_17) ;  /* 0xfffffffc00f09947 */ /* 0x010fea000383ffff */
[----:B------:R-:W-:Y:S05]  /*73c0*/  BRA `(.L_x_16) ;  /* 0xffffff9c00bc7947 */ /* 0x000fea000383ffff */
.L_x_22:
[----:B-1----:R1:W2:Y:S02]  /*73d0*/  SYNCS.PHASECHK.TRANS64.TRYWAIT P1, [R5+URZ], R4 ;  /* 0x00000004050075a7 */ /* 0x0022a4000802017f */
[----:B--2---:R-:W-:Y:S05]  /*73e0*/  @!P1 NANOSLEEP.SYNCS 0x989680 ;  /* 0x009896800000995d */ /* 0x004fea0003900000 */
[----:B------:R-:W2:Y:S02]  /*73f0*/  @!P1 SYNCS.PHASECHK.TRANS64 P1, [R5+URZ], R4 ;  /* 0x00000004050095a7 */ /* 0x000ea4000802007f */
[----:B--2---:R-:W-:Y:S05]  /*7400*/  @!P1 BRA `(.L_x_22) ;  /* 0xfffffffc00f09947 */ /* 0x004fea000383ffff */
[----:B------:R-:W-:Y:S05]  /*7410*/  BRA `(.L_x_21) ;  /* 0xffffffa400087947 */ /* 0x000fea000383ffff */
.L_x_167:
[----:B------:R-:W-:Y:S01]  /*7420*/  BSSY B1, `(.L_x_190) ;  /* 0x0000006000017945 */ /* 0x000fe20003800000 */
[----:B------:R-:W-:-:S07]  /*7430*/  IMAD.MOV.U32 R15, RZ, RZ, -0x1 ;  /* 0xffffffffff0f7424 */ /* 0x000fce00078e00ff */
[----:B------:R-:W-:Y:S05]  /*7440*/  WARPSYNC.COLLECTIVE R15, `(.L_x_191) ;  /* 0x000000000f0c7348 */ /* 0x000fea0003c00000 */
[----:B------:R-:W-:Y:S02]  /*7450*/  ELECT P6, UR62, PT ;  /* 0x00000000003e782f */ /* 0x000fe400038c0000 */
[----:B------:R-:W-:Y:S01]  /*7460*/  MOV R14, UR62 ;  /* 0x0000003e000e7c02 */ /* 0x000fe20008000f00 */
[----:B------:R-:W-:Y:S10]  /*7470*/  ENDCOLLECTIVE ;  /* 0x000000000000791b */ /* 0x000ff40003800000 */
.L_x_191:
[----:B------:R-:W-:Y:S05]  /*7480*/  BSYNC B1 ;  /* 0x0000000000017941 */ /* 0x000fea0003800000 */
.L_x_190:
[----:B------:R-:W-:Y:S05]  /*7490*/  BRA `(.L_x_192) ;  /* 0xffffffec00d87947 */ /* 0x000fea000383ffff */
.L_x_170:
[----:B0-----:R0:W1:Y:S02]  /*74a0*/  SYNCS.PHASECHK.TRANS64.TRYWAIT P1, [R14+URZ+0x38], R7 ;  /* 0x000038070e0075a7 */ /* 0x001064000802017f */
[----:B-1----:R-:W-:Y:S05]  /*74b0*/  @!P1 NANOSLEEP.SYNCS 0x989680 ;  /* 0x009896800000995d */ /* 0x002fea0003900000 */
[----:B------:R-:W1:Y:S02]  /*74c0*/  @!P1 SYNCS.PHASECHK.TRANS64 P1, [R14+URZ+0x38], R7 ;  /* 0x000038070e0095a7 */ /* 0x000e64000802007f */
[----:B-1----:R-:W-:Y:S05]  /*74d0*/  @!P1 BRA `(.L_x_170) ;  /* 0xfffffffc00f09947 */ /* 0x002fea000383ffff */
[----:B------:R-:W-:Y:S05]  /*74e0*/  BRA `(.L_x_193) ;  /* 0xfffffff0000c7947 */ /* 0x000fea000383ffff */
.L_x_179:
[----:B------:R-:W-:Y:S01]  /*74f0*/  BSSY B0, `(.L_x_194) ;  /* 0x0000006000007945 */ /* 0x000fe20003800000 */
[----:B------:R-:W-:-:S07]  /*7500*/  IMAD.MOV.U32 R15, RZ, RZ, -0x1 ;  /* 0xffffffffff0f7424 */ /* 0x000fce00078e00ff */
[----:B------:R-:W-:Y:S05]  /*7510*/  WARPSYNC.COLLECTIVE R15, `(.L_x_195) ;  /* 0x000000000f0c7348 */ /* 0x000fea0003c00000 */
[----:B------:R-:W-:Y:S02]  /*7520*/  ELECT P6, UR62, PT ;  /* 0x00000000003e782f */ /* 0x000fe400038c0000 */
[----:B------:R-:W-:Y:S01]  /*7530*/  MOV R14, UR62 ;  /* 0x0000003e000e7c02 */ /* 0x000fe20008000f00 */
[----:B------:R-:W-:Y:S10]  /*7540*/  ENDCOLLECTIVE ;  /* 0x000000000000791b */ /* 0x000ff40003800000 */
.L_x_195:
[----:B------:R-:W-:Y:S05]  /*7550*/  BSYNC B0 ;  /* 0x0000000000007941 */ /* 0x000fea0003800000 */
.L_x_194:
[----:B------:R-:W-:Y:S05]  /*7560*/  BRA `(.L_x_196) ;  /* 0xfffffff800647947 */ /* 0x000fea000383ffff */
.L_x_183:
[----:B0-----:R0:W1:Y:S02]  /*7570*/  SYNCS.PHASECHK.TRANS64.TRYWAIT P0, [R7+URZ], R2 ;  /* 0x00000002070075a7 */ /* 0x001064000800017f */
[----:B-1----:R-:W-:Y:S05]  /*7580*/  @!P0 NANOSLEEP.SYNCS 0x989680 ;  /* 0x009896800000895d */ /* 0x002fea0003900000 */
[----:B------:R-:W1:Y:S02]  /*7590*/  @!P0 SYNCS.PHASECHK.TRANS64 P0, [R7+URZ], R2 ;  /* 0x00000002070085a7 */ /* 0x000e64000800007f */
[----:B-1----:R-:W-:Y:S05]  /*75a0*/  @!P0 BRA `(.L_x_183) ;  /* 0xfffffffc00f08947 */ /* 0x002fea000383ffff */
[----:B------:R-:W-:Y:S05]  /*75b0*/  BRA `(.L_x_197) ;  /* 0xfffffff800a47947 */ /* 0x000fea000383ffff */
.L_x_184:
[----:B0-----:R0:W1:Y:S02]  /*75c0*/  SYNCS.PHASECHK.TRANS64.TRYWAIT P0, [R9+URZ], R4 ;  /* 0x00000004090075a7 */ /* 0x001064000800017f */
[----:B-1----:R-:W-:Y:S05]  /*75d0*/  @!P0 NANOSLEEP.SYNCS 0x989680 ;  /* 0x009896800000895d */ /* 0x002fea0003900000 */
[----:B------:R-:W1:Y:S02]  /*75e0*/  @!P0 SYNCS.PHASECHK.TRANS64 P0, [R9+URZ], R4 ;  /* 0x00000004090085a7 */ /* 0x000e64000800007f */
[----:B-1----:R-:W-:Y:S05]  /*75f0*/  @!P0 BRA `(.L_x_184) ;  /* 0xfffffffc00f08947 */ /* 0x002fea000383ffff */
[----:B------:R-:W-:Y:S05]  /*7600*/  BRA `(.L_x_198) ;  /* 0xfffffff800b47947 */ /* 0x000fea000383ffff */
.L_x_185:
[----:B0-----:R0:W1:Y:S02]  /*7610*/  SYNCS.PHASECHK.TRANS64.TRYWAIT P0, [R6+URZ], R5 ;  /* 0x00000005060075a7 */ /* 0x001064000800017f */
[----:B-1----:R-:W-:Y:S05]  /*7620*/  @!P0 NANOSLEEP.SYNCS 0x989680 ;  /* 0x009896800000895d */ /* 0x002fea0003900000 */
[----:B------:R-:W1:Y:S02]  /*7630*/  @!P0 SYNCS.PHASECHK.TRANS64 P0, [R6+URZ], R5 ;  /* 0x00000005060085a7 */ /* 0x000e64000800007f */
[----:B-1----:R-:W-:Y:S05]  /*7640*/  @!P0 BRA `(.L_x_185) ;  /* 0xfffffffc00f08947 */ /* 0x002fea000383ffff */
[----:B------:R-:W-:Y:S05]  /*7650*/  BRA `(.L_x_199) ;  /* 0xfffffff800c47947 */ /* 0x000fea000383ffff */
.L_x_186:
[----:B0-----:R0:W1:Y:S02]  /*7660*/  SYNCS.PHASECHK.TRANS64.TRYWAIT P0, [R9+URZ], R4 ;  /* 0x00000004090075a7 */ /* 0x001064000800017f */
[----:B-1----:R-:W-:Y:S05]  /*7670*/  @!P0 NANOSLEEP.SYNCS 0x989680 ;  /* 0x009896800000895d */ /* 0x002fea0003900000 */
[----:B------:R-:W1:Y:S02]  /*7680*/  @!P0 SYNCS.PHASECHK.TRANS64 P0, [R9+URZ], R4 ;  /* 0x00000004090085a7 */ /* 0x000e64000800007f */
[----:B-1----:R-:W-:Y:S05]  /*7690*/  @!P0 BRA `(.L_x_186) ;  /* 0xfffffffc00f08947 */ /* 0x002fea000383ffff */
[----:B------:R-:W-:Y:S05]  /*76a0*/  BRA `(.L_x_200) ;  /* 0xfffffff800d47947 */ /* 0x000fea000383ffff */
.L_x_187:
[----:B0-----:R0:W1:Y:S02]  /*76b0*/  SYNCS.PHASECHK.TRANS64.TRYWAIT P0, [R6+URZ], R5 ;  /* 0x00000005060075a7 */ /* 0x001064000800017f */
[----:B-1----:R-:W-:Y:S05]  /*76c0*/  @!P0 NANOSLEEP.SYNCS 0x989680 ;  /* 0x009896800000895d */ /* 0x002fea0003900000 */
[----:B------:R-:W1:Y:S02]  /*76d0*/  @!P0 SYNCS.PHASECHK.TRANS64 P0, [R6+URZ], R5 ;  /* 0x00000005060085a7 */ /* 0x000e64000800007f */
[----:B-1----:R-:W-:Y:S05]  /*76e0*/  @!P0 BRA `(.L_x_187) ;  /* 0xfffffffc00f08947 */ /* 0x002fea000383ffff */
[----:B------:R-:W-:Y:S05]  /*76f0*/  BRA `(.L_x_201) ;  /* 0xfffffff800e47947 */ /* 0x000fea000383ffff */
.L_x_188:
[----:B-1----:R1:W2:Y:S02]  /*7700*/  SYNCS.PHASECHK.TRANS64.TRYWAIT P0, [R9+URZ], R4 ;  /* 0x00000004090075a7 */ /* 0x0022a4000800017f */
[----:B--2---:R-:W-:Y:S05]  /*7710*/  @!P0 NANOSLEEP.SYNCS 0x989680 ;  /* 0x009896800000895d */ /* 0x004fea0003900000 */
[----:B------:R-:W2:Y:S02]  /*7720*/  @!P0 SYNCS.PHASECHK.TRANS64 P0, [R9+URZ], R4 ;  /* 0x00000004090085a7 */ /* 0x000ea4000800007f */
[----:B--2---:R-:W-:Y:S05]  /*7730*/  @!P0 BRA `(.L_x_188) ;  /* 0xfffffffc00f08947 */ /* 0x004fea000383ffff */
[----:B------:R-:W-:Y:S05]  /*7740*/  BRA `(.L_x_202) ;  /* 0xfffffff800ec7947 */ /* 0x000fea000383ffff */
.L_x_203:
[----:B------:R-:W-:-:S00]  /*7750*/  BRA `(.L_x_203) ;  /* 0xfffffffc00fc7947 */ /* 0x000fc0000383ffff */
[----:B------:R-:W-:-:S00]  /*7760*/  NOP ;  /* 0x0000000000007918 */ /* 0x000fc00000000000 */
        /* <DEDUP_REMOVED lines=9> */
.L_x_204:


//--------------------- .nv.global.init           --------------------------
	.section	.nv.global.init,"aw",@progbits
.nv.global.init:
	.type		$str$22,@object
	.size		$str$22,($str$23 - $str$22)
$str$22:
        /*0000*/ 	.byte	0x6b, 0x5f, 0x74, 0x69, 0x6c, 0x65, 0x5f, 0x63, 0x6f, 0x75, 0x6e, 0x74, 0x20, 0x3e, 0x3d, 0x20
        /*0010*/ 	.byte	0x31, 0x00
	.type		$str$23,@object
	.size		$str$23,(__unnamed_1 - $str$23)
$str$23:
        /*0012*/ 	.byte	0x2f, 0x74, 0x6d, 0x70, 0x2f, 0x63, 0x75, 0x74, 0x6c, 0x61, 0x73, 0x73, 0x5f, 0x73, 0x77, 0x65
        /*0022*/ 	.byte	0x65, 0x70, 0x5f, 0x73, 0x72, 0x63, 0x2f, 0x69, 0x6e, 0x63, 0x6c, 0x75, 0x64, 0x65, 0x2f, 0x63
        /*0032*/ 	.byte	0x75, 0x74, 0x6c, 0x61, 0x73, 0x73, 0x2f, 0x67, 0x65, 0x6d, 0x6d, 0x2f, 0x63, 0x6f, 0x6c, 0x6c
        /*0042*/ 	.byte	0x65, 0x63, 0x74, 0x69, 0x76, 0x65, 0x2f, 0x73, 0x6d, 0x39, 0x30, 0x5f, 0x6d, 0x6d, 0x61, 0x5f
        /*0052*/ 	.byte	0x74, 0x6d, 0x61, 0x5f, 0x67, 0x6d, 0x6d, 0x61, 0x5f, 0x73, 0x73, 0x5f, 0x77, 0x61, 0x72, 0x70
        /*0062*/ 	.byte	0x73, 0x70, 0x65, 0x63, 0x69, 0x61, 0x6c, 0x69, 0x7a, 0x65, 0x64, 0x2e, 0x68, 0x70, 0x70, 0x00
	.type		__unnamed_1,@object
	.size		__unnamed_1,(.L_0 - __unnamed_1)
__unnamed_1:
        /*0072*/ 	.byte	0x76, 0x6f, 0x69, 0x64, 0x20, 0x63, 0x75, 0x74, 0x6c, 0x61, 0x73, 0x73, 0x3a, 0x3a, 0x67, 0x65
        /* <DEDUP_REMOVED lines=172> */
        /*0b42*/ 	.byte	0x5d, 0x00
.L_0:


//--------------------- .nv.shared._ZN7cutlass13device_kernelINS_4gemm6kernel13GemmUniversalIN4cute5tupleIJiiiiEEENS1_10collective13CollectiveMmaINS1_34MainloopSm90TmaGmmaWarpSpecializedILi7ENS5_IJNS4_1CILi1EEESB_SB_EEENS1_35KernelTmaWarpSpecializedCooperativeEEENS5_IJNSA_ILi256EEENSA_ILi64EEENSA_ILi128EEEEEEaNS5_IJlSB_lEEEaSJ_NS4_8TiledMMAINS4_8MMA_AtomIJNS4_4SM904GMMA26MMA_64x64x32_S32S8S8_SS_TNEEEENS4_6LayoutINS5_IJNSA_ILi2EEESB_SB_EEENS5_IJSB_NSA_ILi0EEEST_EEEEENS5_IJNS4_10UnderscoreESW_SW_EEEEENS4_13SM90_TMA_LOADENS4_14ComposedLayoutINS4_7SwizzleILi3ELi4ELi3EEENS4_18smem_ptr_flag_bitsILi8EEENSQ_INS5_IJNSA_ILi8EEESH_EEENS5_IJSH_SB_EEEEEEEvNS4_8identityESZ_S19_vS1A_EENS_8epilogue10collective6detail29Sm90TmaWarpSpecializedAdapterINS1D_15DefaultEpilogueIaSJ_SJ_NS1C_6thread17LinearCombinationIaLi1EiiLNS1H_9ScaleType4KindE0ELNS_15FloatRoundStyleE2EaEENS1_15EpilogueDefaultEEEEEvvEEEEvNT_6ParamsE --------------------------
	.section	.nv.shared._ZN7cutlass13device_kernelINS_4gemm6kernel13GemmUniversalIN4cute5tupleIJiiiiEEENS1_10collective13CollectiveMmaINS1_34MainloopSm90TmaGmmaWarpSpecializedILi7ENS5_IJNS4_1CILi1EEESB_SB_EEENS1_35KernelTmaWarpSpecializedCooperativeEEENS5_IJNSA_ILi256EEENSA_ILi64EEENSA_ILi128EEEEEEaNS5_IJlSB_lEEEaSJ_NS4_8TiledMMAINS4_8MMA_AtomIJNS4_4SM904GMMA26MMA_64x64x32_S32S8S8_SS_TNEEEENS4_6LayoutINS5_IJNSA_ILi2EEESB_SB_EEENS5_IJSB_NSA_ILi0EEEST_EEEEENS5_IJNS4_10UnderscoreESW_SW_EEEEENS4_13SM90_TMA_LOADENS4_14ComposedLayoutINS4_7SwizzleILi3ELi4ELi3EEENS4_18smem_ptr_flag_bitsILi8EEENSQ_INS5_IJNSA_ILi8EEESH_EEENS5_IJSH_SB_EEEEEEEvNS4_8identityESZ_S19_vS1A_EENS_8epilogue10collective6detail29Sm90TmaWarpSpecializedAdapterINS1D_15DefaultEpilogueIaSJ_SJ_NS1C_6thread17LinearCombinationIaLi1EiiLNS1H_9ScaleType4KindE0ELNS_15FloatRoundStyleE2EaEENS1_15EpilogueDefaultEEEEEvvEEEEvNT_6ParamsE,"aw",@nobits
	.sectionflags	@""
	.align	16
	.zero		1024


//--------------------- .nv.shared.reserved.0     --------------------------
	.section	.nv.shared.reserved.0,"aw",@nobits
	.weak		__nv_reservedSMEM_offset_0_alias
	.size		__nv_reservedSMEM_offset_0_alias, 0, 0
	.other		__nv_reservedSMEM_offset_0_alias,@"STO_CUDA_RESERVED_SHARED STV_DEFAULT"
__nv_reservedSMEM_offset_0_alias:
	.zero		0


//--------------------- .nv.global                --------------------------
	.section	.nv.global,"aw",@nobits
.nv.global:
	.type		_ZN40_INTERNAL_5a2d87a0_4_k_cu_0ce3e437_274504cute1_E,@object
	.size		_ZN40_INTERNAL_5a2d87a0_4_k_cu_0ce3e437_274504cute1_E,(_ZN40_INTERNAL_5a2d87a0_4_k_cu_0ce3e437_274504cuda3std3__45__cpo6cbeginE - _ZN40_INTERNAL_5a2d87a0_4_k_cu_0ce3e437_274504cute1_E)
_ZN40_INTERNAL_5a2d87a0_4_k_cu_0ce3e437_274504cute1_E:
	.zero		1
	.type		_ZN40_INTERNAL_5a2d87a0_4_k_cu_0ce3e437_274504cuda3std3__45__cpo6cbeginE,@object
	.size		_ZN40_INTERNAL_5a2d87a0_4_k_cu_0ce3e437_274504cuda3std3__45__cpo6cbeginE,(_ZN40_INTERNAL_5a2d87a0_4_k_cu_0ce3e437_274504cuda3std3__48in_placeE - _ZN40_INTERNAL_5a2d87a0_4_k_cu_0ce3e437_274504cuda3std3__45__cpo6cbeginE)
_ZN40_INTERNAL_5a2d87a0_4_k_cu_0ce3e437_274504cuda3std3__45__cpo6cbeginE:
	.zero		1
	.type		_ZN40_INTERNAL_5a2d87a0_4_k_cu_0ce3e437_274504cuda3std3__48in_placeE,@object
	.size		_ZN40_INTERNAL_5a2d87a0_4_k_cu_0ce3e437_274504cuda3std3__48in_placeE,(_ZN40_INTERNAL_5a2d87a0_4_k_cu_0ce3e437_274504cuda3std6ranges3__45__cpo9iter_moveE - _ZN40_INTERNAL_5a2d87a0_4_k_cu_0ce3e437_274504cuda3std3__48in_placeE)
_ZN40_INTERNAL_5a2d87a0_4_k_cu_0ce3e437_274504cuda3std3__48in_placeE:
	.zero		1
	.type		_ZN40_INTERNAL_5a2d87a0_4_k_cu_0ce3e437_274504cuda3std6ranges3__45__cpo9iter_moveE,@object
	.size		_ZN40_INTERNAL_5a2d87a0_4_k_cu_0ce3e437_274504cuda3std6ranges3__45__cpo9iter_moveE,(_ZN40_INTERNAL_5a2d87a0_4_k_cu_0ce3e437_274504cuda3std3__45__cpo5beginE - _ZN40_INTERNAL_5a2d87a0_4_k_cu_0ce3e437_274504cuda3std6ranges3__45__cpo9iter_moveE)
_ZN40_INTERNAL_5a2d87a0_4_k_cu_0ce3e437_274504cuda3std6ranges3__45__cpo9iter_moveE:
	.zero		1
	.type		_ZN40_INTERNAL_5a2d87a0_4_k_cu_0ce3e437_274504cuda3std3__45__cpo5beginE,@object
	.size		_ZN40_INTERNAL_5a2d87a0_4_k_cu_0ce3e437_274504cuda3std3__45__cpo5beginE,(_ZN40_INTERNAL_5a2d87a0_4_k_cu_0ce3e437_274504cuda3std3__442_GLOBAL__N__5a2d87a0_4_k_cu_0ce3e437_274506ignoreE - _ZN40_INTERNAL_5a2d87a0_4_k_cu_0ce3e437_274504cuda3std3__45__cpo5beginE)
_ZN40_INTERNAL_5a2d87a0_4_k_cu_0ce3e437_274504cuda3std3__45__cpo5beginE:
	.zero		1
	.type		_ZN40_INTERNAL_5a2d87a0_4_k_cu_0ce3e437_274504cuda3std3__442_GLOBAL__N__5a2d87a0_4_k_cu_0ce3e437_274506ignoreE,@object
	.size		_ZN40_INTERNAL_5a2d87a0_4_k_cu_0ce3e437_274504cuda3std3__442_GLOBAL__N__5a2d87a0_4_k_cu_0ce3e437_274506ignoreE,(_ZN40_INTERNAL_5a2d87a0_4_k_cu_0ce3e437_274504cute7productE - _ZN40_INTERNAL_5a2d87a0_4_k_cu_0ce3e437_274504cuda3std3__442_GLOBAL__N__5a2d87a0_4_k_cu_0ce3e437_274506ignoreE)
_ZN40_INTERNAL_5a2d87a0_4_k_cu_0ce3e437_274504cuda3std3__442_GLOBAL__N__5a2d87a0_4_k_cu_0ce3e437_274506ignoreE:
	.zero		1
	.type		_ZN40_INTERNAL_5a2d87a0_4_k_cu_0ce3e437_274504cute7productE,@object
	.size		_ZN40_INTERNAL_5a2d87a0_4_k_cu_0ce3e437_274504cute7productE,(_ZN40_INTERNAL_5a2d87a0_4_k_cu_0ce3e437_274504cuda3std3__45__cpo3endE - _ZN40_INTERNAL_5a2d87a0_4_k_cu_0ce3e437_274504cute7productE)
_ZN40_INTERNAL_5a2d87a0_4_k_cu_0ce3e437_274504cute7productE:
	.zero		1
	.type		_ZN40_INTERNAL_5a2d87a0_4_k_cu_0ce3e437_274504cuda3std3__45__cpo3endE,@object
	.size		_ZN40_INTERNAL_5a2d87a0_4_k_cu_0ce3e437_274504cuda3std3__45__cpo3endE,(_ZN40_INTERNAL_5a2d87a0_4_k_cu_0ce3e437_274504cuda3std3__419piecewise_constructE - _ZN40_INTERNAL_5a2d87a0_4_k_cu_0ce3e437_274504cuda3std3__45__cpo3endE)
_ZN40_INTERNAL_5a2d87a0_4_k_cu_0ce3e437_274504cuda3std3__45__cpo3endE:
	.zero		1
	.type		_ZN40_INTERNAL_5a2d87a0_4_k_cu_0ce3e437_274504cuda3std3__419piecewise_constructE,@object
	.size		_ZN40_INTERNAL_5a2d87a0_4_k_cu_0ce3e437_274504cuda3std3__419piecewise_constructE,(_ZN40_INTERNAL_5a2d87a0_4_k_cu_0ce3e437_274504cuda3std3__45__cpo4cendE - _ZN40_INTERNAL_5a2d87a0_4_k_cu_0ce3e437_274504cuda3std3__419piecewise_constructE)
_ZN40_INTERNAL_5a2d87a0_4_k_cu_0ce3e437_274504cuda3std3__419piecewise_constructE:
	.zero		1
	.type		_ZN40_INTERNAL_5a2d87a0_4_k_cu_0ce3e437_274504cuda3std3__45__cpo4cendE,@object
	.size		_ZN40_INTERNAL_5a2d87a0_4_k_cu_0ce3e437_274504cuda3std3__45__cpo4cendE,(_ZN40_INTERNAL_5a2d87a0_4_k_cu_0ce3e437_274504cuda3std6ranges3__45__cpo4swapE - _ZN40_INTERNAL_5a2d87a0_4_k_cu_0ce3e437_274504cuda3std3__45__cpo4cendE)
_ZN40_INTERNAL_5a2d87a0_4_k_cu_0ce3e437_274504cuda3std3__45__cpo4cendE:
	.zero		1
	.type		_ZN40_INTERNAL_5a2d87a0_4_k_cu_0ce3e437_274504cuda3std6ranges3__45__cpo4swapE,@object
	.size		_ZN40_INTERNAL_5a2d87a0_4_k_cu_0ce3e437_274504cuda3std6ranges3__45__cpo4swapE,(.L_8 - _ZN40_INTERNAL_5a2d87a0_4_k_cu_0ce3e437_274504cuda3std6ranges3__45__cpo4swapE)
_ZN40_INTERNAL_5a2d87a0_4_k_cu_0ce3e437_274504cuda3std6ranges3__45__cpo4swapE:
	.zero		1
.L_8:


//--------------------- .nv.constant0._ZN7cutlass13device_kernelINS_4gemm6kernel13GemmUniversalIN4cute5tupleIJiiiiEEENS1_10collective13CollectiveMmaINS1_34MainloopSm90TmaGmmaWarpSpecializedILi7ENS5_IJNS4_1CILi1EEESB_SB_EEENS1_35KernelTmaWarpSpecializedCooperativeEEENS5_IJNSA_ILi256EEENSA_ILi64EEENSA_ILi128EEEEEEaNS5_IJlSB_lEEEaSJ_NS4_8TiledMMAINS4_8MMA_AtomIJNS4_4SM904GMMA26MMA_64x64x32_S32S8S8_SS_TNEEEENS4_6LayoutINS5_IJNSA_ILi2EEESB_SB_EEENS5_IJSB_NSA_ILi0EEEST_EEEEENS5_IJNS4_10UnderscoreESW_SW_EEEEENS4_13SM90_TMA_LOADENS4_14ComposedLayoutINS4_7SwizzleILi3ELi4ELi3EEENS4_18smem_ptr_flag_bitsILi8EEENSQ_INS5_IJNSA_ILi8EEESH_EEENS5_IJSH_SB_EEEEEEEvNS4_8identityESZ_S19_vS1A_EENS_8epilogue10collective6detail29Sm90TmaWarpSpecializedAdapterINS1D_15DefaultEpilogueIaSJ_SJ_NS1C_6thread17LinearCombinationIaLi1EiiLNS1H_9ScaleType4KindE0ELNS_15FloatRoundStyleE2EaEENS1_15EpilogueDefaultEEEEEvvEEEEvNT_6ParamsE --------------------------
	.section	.nv.constant0._ZN7cutlass13device_kernelINS_4gemm6kernel13GemmUniversalIN4cute5tupleIJiiiiEEENS1_10collective13CollectiveMmaINS1_34MainloopSm90TmaGmmaWarpSpecializedILi7ENS5_IJNS4_1CILi1EEESB_SB_EEENS1_35KernelTmaWarpSpecializedCooperativeEEENS5_IJNSA_ILi256EEENSA_ILi64EEENSA_ILi128EEEEEEaNS5_IJlSB_lEEEaSJ_NS4_8TiledMMAINS4_8MMA_AtomIJNS4_4SM904GMMA26MMA_64x64x32_S32S8S8_SS_TNEEEENS4_6LayoutINS5_IJNSA_ILi2EEESB_SB_EEENS5_IJSB_NSA_ILi0EEEST_EEEEENS5_IJNS4_10UnderscoreESW_SW_EEEEENS4_13SM90_TMA_LOADENS4_14ComposedLayoutINS4_7SwizzleILi3ELi4ELi3EEENS4_18smem_ptr_flag_bitsILi8EEENSQ_INS5_IJNSA_ILi8EEESH_EEENS5_IJSH_SB_EEEEEEEvNS4_8identityESZ_S19_vS1A_EENS_8epilogue10collective6detail29Sm90TmaWarpSpecializedAdapterINS1D_15DefaultEpilogueIaSJ_SJ_NS1C_6thread17LinearCombinationIaLi1EiiLNS1H_9ScaleType4KindE0ELNS_15FloatRoundStyleE2EaEENS1_15EpilogueDefaultEEEEEvvEEEEvNT_6ParamsE,"a",@progbits
	.sectionflags	@""
	.align	4
.nv.constant0._ZN7cutlass13device_kernelINS_4gemm6kernel13GemmUniversalIN4cute5tupleIJiiiiEEENS1_10collective13CollectiveMmaINS1_34MainloopSm90TmaGmmaWarpSpecializedILi7ENS5_IJNS4_1CILi1EEESB_SB_EEENS1_35KernelTmaWarpSpecializedCooperativeEEENS5_IJNSA_ILi256EEENSA_ILi64EEENSA_ILi128EEEEEEaNS5_IJlSB_lEEEaSJ_NS4_8TiledMMAINS4_8MMA_AtomIJNS4_4SM904GMMA26MMA_64x64x32_S32S8S8_SS_TNEEEENS4_6LayoutINS5_IJNSA_ILi2EEESB_SB_EEENS5_IJSB_NSA_ILi0EEEST_EEEEENS5_IJNS4_10UnderscoreESW_SW_EEEEENS4_13SM90_TMA_LOADENS4_14ComposedLayoutINS4_7SwizzleILi3ELi4ELi3EEENS4_18smem_ptr_flag_bitsILi8EEENSQ_INS5_IJNSA_ILi8EEESH_EEENS5_IJSH_SB_EEEEEEEvNS4_8identityESZ_S19_vS1A_EENS_8epilogue10collective6detail29Sm90TmaWarpSpecializedAdapterINS1D_15DefaultEpilogueIaSJ_SJ_NS1C_6thread17LinearCombinationIaLi1EiiLNS1H_9ScaleType4KindE0ELNS_15FloatRoundStyleE2EaEENS1_15EpilogueDefaultEEEEEvvEEEEvNT_6ParamsE:
	.zero		1664


//--------------------- SYMBOLS --------------------------

	.type		.nv.reservedSmem.offset0,@object
	.size		.nv.reservedSmem.offset0,0x4
	.type		__assertfail,@function
